//
// Generated by NVIDIA NVVM Compiler
//
// Compiler Build ID: CL-36424714
// Cuda compilation tools, release 13.0, V13.0.88
// Based on NVVM 20.0.0
//

.version 9.0
.target sm_100
.address_size 64

	// .globl	_Z19game_of_life_kernelPKmPmi

.visible .entry _Z19game_of_life_kernelPKmPmi(
	.param .u64 .ptr .align 1 _Z19game_of_life_kernelPKmPmi_param_0,
	.param .u64 .ptr .align 1 _Z19game_of_life_kernelPKmPmi_param_1,
	.param .u32 _Z19game_of_life_kernelPKmPmi_param_2
)
{
	.reg .pred 	%p<335>;
	.reg .b32 	%r<1005>;
	.reg .b64 	%rd<631>;

	ld.param.u64 	%rd198, [_Z19game_of_life_kernelPKmPmi_param_0];
	ld.param.u64 	%rd197, [_Z19game_of_life_kernelPKmPmi_param_1];
	ld.param.u32 	%r276, [_Z19game_of_life_kernelPKmPmi_param_2];
	cvta.to.global.u64 	%rd1, %rd198;
	shr.s32 	%r1, %r276, 6;
	mov.u32 	%r277, %ctaid.x;
	mov.u32 	%r278, %ntid.x;
	mov.u32 	%r279, %tid.x;
	mad.lo.s32 	%r2, %r277, %r278, %r279;
	mul.lo.s32 	%r280, %r1, %r276;
	setp.ge.s32 	%p3, %r2, %r280;
	@%p3 bra 	$L__BB0_143;
	div.s32 	%r3, %r2, %r1;
	mul.lo.s32 	%r281, %r3, %r1;
	sub.s32 	%r4, %r2, %r281;
	setp.lt.s32 	%p4, %r3, 1;
	mov.b64 	%rd566, 0;
	@%p4 bra 	$L__BB0_3;
	add.s32 	%r282, %r3, -1;
	mad.lo.s32 	%r283, %r282, %r1, %r4;
	mul.wide.s32 	%rd200, %r283, 8;
	add.s64 	%rd201, %rd1, %rd200;
	ld.global.nc.u64 	%rd566, [%rd201];
$L__BB0_3:
	setp.gt.s32 	%p1, %r4, 0;
	add.s32 	%r285, %r3, -1;
	mul.lo.s32 	%r286, %r285, %r1;
	cvt.s64.s32 	%rd202, %r286;
	cvt.s64.s32 	%rd203, %r4;
	add.s64 	%rd204, %rd203, %rd202;
	shl.b64 	%rd205, %rd204, 3;
	add.s64 	%rd4, %rd1, %rd205;
	mov.b32 	%r998, 0;
	min.s32 	%r287, %r3, %r4;
	setp.lt.s32 	%p5, %r287, 1;
	@%p5 bra 	$L__BB0_5;
	ld.global.nc.u64 	%rd206, [%rd4+-8];
	shr.u64 	%rd207, %rd206, 63;
	cvt.u32.u64 	%r998, %rd207;
$L__BB0_5:
	setp.lt.s32 	%p6, %r3, 1;
	add.s32 	%r7, %r1, -1;
	setp.ge.s32 	%p7, %r4, %r7;
	mov.b32 	%r999, 0;
	or.pred  	%p8, %p6, %p7;
	@%p8 bra 	$L__BB0_7;
	ld.global.nc.u32 	%r290, [%rd4+8];
	and.b32  	%r999, %r290, 1;
$L__BB0_7:
	setp.lt.s32 	%p9, %r4, 1;
	mad.lo.s32 	%r292, %r3, %r1, %r4;
	mul.wide.s32 	%rd208, %r292, 8;
	add.s64 	%rd5, %rd1, %rd208;
	ld.global.nc.u64 	%rd6, [%rd5];
	mov.b32 	%r1000, 0;
	@%p9 bra 	$L__BB0_9;
	ld.global.nc.u64 	%rd209, [%rd5+-8];
	shr.u64 	%rd210, %rd209, 63;
	cvt.u32.u64 	%r1000, %rd210;
$L__BB0_9:
	setp.ge.s32 	%p10, %r4, %r7;
	mov.b32 	%r1001, 0;
	@%p10 bra 	$L__BB0_11;
	ld.global.nc.u32 	%r294, [%rd5+8];
	and.b32  	%r1001, %r294, 1;
$L__BB0_11:
	add.s32 	%r14, %r276, -1;
	setp.ge.s32 	%p12, %r3, %r14;
	mov.pred 	%p334, 0;
	mov.b64 	%rd567, 0;
	mov.b32 	%r1003, 0;
	mov.u32 	%r1004, %r1003;
	@%p12 bra 	$L__BB0_16;
	setp.lt.s32 	%p13, %r4, 1;
	mul.wide.s32 	%rd212, %r1, 8;
	add.s64 	%rd7, %rd5, %rd212;
	ld.global.nc.u64 	%rd567, [%rd7];
	mov.b32 	%r1004, 0;
	@%p13 bra 	$L__BB0_14;
	ld.global.nc.u64 	%rd213, [%rd7+-8];
	shr.u64 	%rd214, %rd213, 63;
	cvt.u32.u64 	%r1004, %rd214;
$L__BB0_14:
	setp.ge.s32 	%p14, %r4, %r7;
	mov.b32 	%r1003, 0;
	mov.pred 	%p334, %p1;
	@%p14 bra 	$L__BB0_16;
	ld.global.nc.u32 	%r298, [%rd7+8];
	and.b32  	%r1003, %r298, 1;
$L__BB0_16:
	setp.lt.s32 	%p15, %r3, %r14;
	setp.gt.s32 	%p16, %r3, 0;
	cvt.u32.u64 	%r20, %rd566;
	and.b32  	%r299, %r20, 1;
	shr.u32 	%r300, %r20, 1;
	and.b32  	%r21, %r300, 1;
	cvt.u32.u64 	%r22, %rd6;
	shr.u32 	%r301, %r22, 1;
	and.b32  	%r23, %r301, 1;
	selp.b32 	%r302, %r1004, 0, %p334;
	cvt.u32.u64 	%r24, %rd567;
	and.b32  	%r303, %r24, 1;
	selp.b32 	%r25, %r303, 0, %p15;
	shr.u32 	%r304, %r24, 1;
	and.b32  	%r305, %r304, 1;
	selp.b32 	%r26, %r305, 0, %p15;
	add.s32 	%r27, %r21, %r299;
	selp.b32 	%r306, %r27, 0, %p16;
	add.s32 	%r307, %r306, %r998;
	add.s32 	%r308, %r307, %r23;
	add.s32 	%r309, %r308, %r1000;
	add.s32 	%r310, %r309, %r302;
	add.s32 	%r311, %r310, %r25;
	add.s32 	%r28, %r311, %r26;
	setp.eq.s32 	%p17, %r28, 3;
	mov.b64 	%rd568, 1;
	@%p17 bra 	$L__BB0_18;
	and.b64  	%rd216, %rd6, 1;
	setp.eq.b64 	%p18, %rd216, 1;
	setp.eq.s32 	%p19, %r28, 2;
	and.pred  	%p20, %p18, %p19;
	selp.u64 	%rd568, 1, 0, %p20;
$L__BB0_18:
	setp.lt.s32 	%p21, %r3, %r14;
	setp.gt.s32 	%p22, %r3, 0;
	shr.u32 	%r312, %r20, 2;
	and.b32  	%r29, %r312, 1;
	add.s32 	%r313, %r27, %r29;
	selp.b32 	%r314, %r313, 0, %p22;
	and.b32  	%r315, %r22, 1;
	shr.u32 	%r316, %r22, 2;
	and.b32  	%r30, %r316, 1;
	shr.u32 	%r317, %r24, 2;
	and.b32  	%r318, %r317, 1;
	selp.b32 	%r31, %r318, 0, %p21;
	add.s32 	%r319, %r30, %r315;
	add.s32 	%r320, %r319, %r26;
	add.s32 	%r321, %r320, %r25;
	add.s32 	%r322, %r321, %r31;
	add.s32 	%r32, %r322, %r314;
	setp.eq.s32 	%p23, %r32, 3;
	mov.b64 	%rd569, 2;
	@%p23 bra 	$L__BB0_20;
	shr.u64 	%rd218, %rd6, 1;
	and.b64  	%rd219, %rd218, 1;
	setp.eq.b64 	%p24, %rd219, 1;
	setp.eq.s32 	%p25, %r32, 2;
	selp.b64 	%rd220, 2, 0, %p25;
	selp.b64 	%rd569, %rd220, 0, %p24;
$L__BB0_20:
	or.b64  	%rd14, %rd569, %rd568;
	add.s32 	%r323, %r21, %r29;
	shr.u32 	%r324, %r20, 3;
	and.b32  	%r33, %r324, 1;
	add.s32 	%r325, %r323, %r33;
	selp.b32 	%r326, %r325, 0, %p22;
	shr.u32 	%r327, %r22, 3;
	and.b32  	%r34, %r327, 1;
	shr.u32 	%r328, %r24, 3;
	and.b32  	%r329, %r328, 1;
	selp.b32 	%r35, %r329, 0, %p21;
	add.s32 	%r330, %r34, %r23;
	add.s32 	%r331, %r330, %r31;
	add.s32 	%r332, %r331, %r26;
	add.s32 	%r333, %r332, %r35;
	add.s32 	%r36, %r333, %r326;
	setp.eq.s32 	%p28, %r36, 3;
	mov.b64 	%rd570, 4;
	@%p28 bra 	$L__BB0_22;
	shr.u64 	%rd222, %rd6, 2;
	and.b64  	%rd223, %rd222, 1;
	setp.eq.b64 	%p29, %rd223, 1;
	setp.eq.s32 	%p30, %r36, 2;
	selp.b64 	%rd224, 4, 0, %p30;
	selp.b64 	%rd570, %rd224, 0, %p29;
$L__BB0_22:
	or.b64  	%rd17, %rd570, %rd14;
	add.s32 	%r334, %r29, %r33;
	shr.u32 	%r335, %r20, 4;
	and.b32  	%r37, %r335, 1;
	add.s32 	%r336, %r334, %r37;
	selp.b32 	%r337, %r336, 0, %p22;
	shr.u32 	%r338, %r22, 4;
	and.b32  	%r38, %r338, 1;
	shr.u32 	%r339, %r24, 4;
	and.b32  	%r340, %r339, 1;
	selp.b32 	%r39, %r340, 0, %p21;
	add.s32 	%r341, %r38, %r30;
	add.s32 	%r342, %r341, %r35;
	add.s32 	%r343, %r342, %r31;
	add.s32 	%r344, %r343, %r39;
	add.s32 	%r40, %r344, %r337;
	setp.eq.s32 	%p33, %r40, 3;
	mov.b64 	%rd571, 8;
	@%p33 bra 	$L__BB0_24;
	shr.u64 	%rd226, %rd6, 3;
	and.b64  	%rd227, %rd226, 1;
	setp.eq.b64 	%p34, %rd227, 1;
	setp.eq.s32 	%p35, %r40, 2;
	selp.b64 	%rd228, 8, 0, %p35;
	selp.b64 	%rd571, %rd228, 0, %p34;
$L__BB0_24:
	or.b64  	%rd20, %rd571, %rd17;
	add.s32 	%r345, %r33, %r37;
	shr.u32 	%r346, %r20, 5;
	and.b32  	%r41, %r346, 1;
	add.s32 	%r347, %r345, %r41;
	selp.b32 	%r348, %r347, 0, %p22;
	shr.u32 	%r349, %r22, 5;
	and.b32  	%r42, %r349, 1;
	shr.u32 	%r350, %r24, 5;
	and.b32  	%r351, %r350, 1;
	selp.b32 	%r43, %r351, 0, %p21;
	add.s32 	%r352, %r42, %r34;
	add.s32 	%r353, %r352, %r39;
	add.s32 	%r354, %r353, %r35;
	add.s32 	%r355, %r354, %r43;
	add.s32 	%r44, %r355, %r348;
	setp.eq.s32 	%p38, %r44, 3;
	mov.b64 	%rd572, 16;
	@%p38 bra 	$L__BB0_26;
	shr.u64 	%rd230, %rd6, 4;
	and.b64  	%rd231, %rd230, 1;
	setp.eq.b64 	%p39, %rd231, 1;
	setp.eq.s32 	%p40, %r44, 2;
	selp.b64 	%rd232, 16, 0, %p40;
	selp.b64 	%rd572, %rd232, 0, %p39;
$L__BB0_26:
	or.b64  	%rd23, %rd572, %rd20;
	add.s32 	%r356, %r37, %r41;
	shr.u32 	%r357, %r20, 6;
	and.b32  	%r45, %r357, 1;
	add.s32 	%r358, %r356, %r45;
	selp.b32 	%r359, %r358, 0, %p22;
	shr.u32 	%r360, %r22, 6;
	and.b32  	%r46, %r360, 1;
	shr.u32 	%r361, %r24, 6;
	and.b32  	%r362, %r361, 1;
	selp.b32 	%r47, %r362, 0, %p21;
	add.s32 	%r363, %r46, %r38;
	add.s32 	%r364, %r363, %r43;
	add.s32 	%r365, %r364, %r39;
	add.s32 	%r366, %r365, %r47;
	add.s32 	%r48, %r366, %r359;
	setp.eq.s32 	%p43, %r48, 3;
	mov.b64 	%rd573, 32;
	@%p43 bra 	$L__BB0_28;
	shr.u64 	%rd234, %rd6, 5;
	and.b64  	%rd235, %rd234, 1;
	setp.eq.b64 	%p44, %rd235, 1;
	setp.eq.s32 	%p45, %r48, 2;
	selp.b64 	%rd236, 32, 0, %p45;
	selp.b64 	%rd573, %rd236, 0, %p44;
$L__BB0_28:
	or.b64  	%rd26, %rd573, %rd23;
	add.s32 	%r367, %r41, %r45;
	shr.u32 	%r368, %r20, 7;
	and.b32  	%r49, %r368, 1;
	add.s32 	%r369, %r367, %r49;
	selp.b32 	%r370, %r369, 0, %p22;
	shr.u32 	%r371, %r22, 7;
	and.b32  	%r50, %r371, 1;
	shr.u32 	%r372, %r24, 7;
	and.b32  	%r373, %r372, 1;
	selp.b32 	%r51, %r373, 0, %p21;
	add.s32 	%r374, %r50, %r42;
	add.s32 	%r375, %r374, %r47;
	add.s32 	%r376, %r375, %r43;
	add.s32 	%r377, %r376, %r51;
	add.s32 	%r52, %r377, %r370;
	setp.eq.s32 	%p48, %r52, 3;
	mov.b64 	%rd574, 64;
	@%p48 bra 	$L__BB0_30;
	shr.u64 	%rd238, %rd6, 6;
	and.b64  	%rd239, %rd238, 1;
	setp.eq.b64 	%p49, %rd239, 1;
	setp.eq.s32 	%p50, %r52, 2;
	selp.b64 	%rd240, 64, 0, %p50;
	selp.b64 	%rd574, %rd240, 0, %p49;
$L__BB0_30:
	or.b64  	%rd29, %rd574, %rd26;
	add.s32 	%r378, %r45, %r49;
	shr.u32 	%r379, %r20, 8;
	and.b32  	%r53, %r379, 1;
	add.s32 	%r380, %r378, %r53;
	selp.b32 	%r381, %r380, 0, %p22;
	shr.u32 	%r382, %r22, 8;
	and.b32  	%r54, %r382, 1;
	shr.u32 	%r383, %r24, 8;
	and.b32  	%r384, %r383, 1;
	selp.b32 	%r55, %r384, 0, %p21;
	add.s32 	%r385, %r54, %r46;
	add.s32 	%r386, %r385, %r51;
	add.s32 	%r387, %r386, %r47;
	add.s32 	%r388, %r387, %r55;
	add.s32 	%r56, %r388, %r381;
	setp.eq.s32 	%p53, %r56, 3;
	mov.b64 	%rd575, 128;
	@%p53 bra 	$L__BB0_32;
	shr.u64 	%rd242, %rd6, 7;
	and.b64  	%rd243, %rd242, 1;
	setp.eq.b64 	%p54, %rd243, 1;
	setp.eq.s32 	%p55, %r56, 2;
	selp.b64 	%rd244, 128, 0, %p55;
	selp.b64 	%rd575, %rd244, 0, %p54;
$L__BB0_32:
	or.b64  	%rd32, %rd575, %rd29;
	add.s32 	%r389, %r49, %r53;
	shr.u32 	%r390, %r20, 9;
	and.b32  	%r57, %r390, 1;
	add.s32 	%r391, %r389, %r57;
	selp.b32 	%r392, %r391, 0, %p22;
	shr.u32 	%r393, %r22, 9;
	and.b32  	%r58, %r393, 1;
	shr.u32 	%r394, %r24, 9;
	and.b32  	%r395, %r394, 1;
	selp.b32 	%r59, %r395, 0, %p21;
	add.s32 	%r396, %r58, %r50;
	add.s32 	%r397, %r396, %r55;
	add.s32 	%r398, %r397, %r51;
	add.s32 	%r399, %r398, %r59;
	add.s32 	%r60, %r399, %r392;
	setp.eq.s32 	%p58, %r60, 3;
	mov.b64 	%rd576, 256;
	@%p58 bra 	$L__BB0_34;
	shr.u64 	%rd246, %rd6, 8;
	and.b64  	%rd247, %rd246, 1;
	setp.eq.b64 	%p59, %rd247, 1;
	setp.eq.s32 	%p60, %r60, 2;
	selp.b64 	%rd248, 256, 0, %p60;
	selp.b64 	%rd576, %rd248, 0, %p59;
$L__BB0_34:
	or.b64  	%rd35, %rd576, %rd32;
	add.s32 	%r400, %r53, %r57;
	shr.u32 	%r401, %r20, 10;
	and.b32  	%r61, %r401, 1;
	add.s32 	%r402, %r400, %r61;
	selp.b32 	%r403, %r402, 0, %p22;
	shr.u32 	%r404, %r22, 10;
	and.b32  	%r62, %r404, 1;
	shr.u32 	%r405, %r24, 10;
	and.b32  	%r406, %r405, 1;
	selp.b32 	%r63, %r406, 0, %p21;
	add.s32 	%r407, %r62, %r54;
	add.s32 	%r408, %r407, %r59;
	add.s32 	%r409, %r408, %r55;
	add.s32 	%r410, %r409, %r63;
	add.s32 	%r64, %r410, %r403;
	setp.eq.s32 	%p63, %r64, 3;
	mov.b64 	%rd577, 512;
	@%p63 bra 	$L__BB0_36;
	shr.u64 	%rd250, %rd6, 9;
	and.b64  	%rd251, %rd250, 1;
	setp.eq.b64 	%p64, %rd251, 1;
	setp.eq.s32 	%p65, %r64, 2;
	selp.b64 	%rd252, 512, 0, %p65;
	selp.b64 	%rd577, %rd252, 0, %p64;
$L__BB0_36:
	or.b64  	%rd38, %rd577, %rd35;
	add.s32 	%r411, %r57, %r61;
	shr.u32 	%r412, %r20, 11;
	and.b32  	%r65, %r412, 1;
	add.s32 	%r413, %r411, %r65;
	selp.b32 	%r414, %r413, 0, %p22;
	shr.u32 	%r415, %r22, 11;
	and.b32  	%r66, %r415, 1;
	shr.u32 	%r416, %r24, 11;
	and.b32  	%r417, %r416, 1;
	selp.b32 	%r67, %r417, 0, %p21;
	add.s32 	%r418, %r66, %r58;
	add.s32 	%r419, %r418, %r63;
	add.s32 	%r420, %r419, %r59;
	add.s32 	%r421, %r420, %r67;
	add.s32 	%r68, %r421, %r414;
	setp.eq.s32 	%p68, %r68, 3;
	mov.b64 	%rd578, 1024;
	@%p68 bra 	$L__BB0_38;
	shr.u64 	%rd254, %rd6, 10;
	and.b64  	%rd255, %rd254, 1;
	setp.eq.b64 	%p69, %rd255, 1;
	setp.eq.s32 	%p70, %r68, 2;
	selp.b64 	%rd256, 1024, 0, %p70;
	selp.b64 	%rd578, %rd256, 0, %p69;
$L__BB0_38:
	or.b64  	%rd41, %rd578, %rd38;
	add.s32 	%r422, %r61, %r65;
	shr.u32 	%r423, %r20, 12;
	and.b32  	%r69, %r423, 1;
	add.s32 	%r424, %r422, %r69;
	selp.b32 	%r425, %r424, 0, %p22;
	shr.u32 	%r426, %r22, 12;
	and.b32  	%r70, %r426, 1;
	shr.u32 	%r427, %r24, 12;
	and.b32  	%r428, %r427, 1;
	selp.b32 	%r71, %r428, 0, %p21;
	add.s32 	%r429, %r70, %r62;
	add.s32 	%r430, %r429, %r67;
	add.s32 	%r431, %r430, %r63;
	add.s32 	%r432, %r431, %r71;
	add.s32 	%r72, %r432, %r425;
	setp.eq.s32 	%p73, %r72, 3;
	mov.b64 	%rd579, 2048;
	@%p73 bra 	$L__BB0_40;
	shr.u64 	%rd258, %rd6, 11;
	and.b64  	%rd259, %rd258, 1;
	setp.eq.b64 	%p74, %rd259, 1;
	setp.eq.s32 	%p75, %r72, 2;
	selp.b64 	%rd260, 2048, 0, %p75;
	selp.b64 	%rd579, %rd260, 0, %p74;
$L__BB0_40:
	or.b64  	%rd44, %rd579, %rd41;
	add.s32 	%r433, %r65, %r69;
	shr.u32 	%r434, %r20, 13;
	and.b32  	%r73, %r434, 1;
	add.s32 	%r435, %r433, %r73;
	selp.b32 	%r436, %r435, 0, %p22;
	shr.u32 	%r437, %r22, 13;
	and.b32  	%r74, %r437, 1;
	shr.u32 	%r438, %r24, 13;
	and.b32  	%r439, %r438, 1;
	selp.b32 	%r75, %r439, 0, %p21;
	add.s32 	%r440, %r74, %r66;
	add.s32 	%r441, %r440, %r71;
	add.s32 	%r442, %r441, %r67;
	add.s32 	%r443, %r442, %r75;
	add.s32 	%r76, %r443, %r436;
	setp.eq.s32 	%p78, %r76, 3;
	mov.b64 	%rd580, 4096;
	@%p78 bra 	$L__BB0_42;
	shr.u64 	%rd262, %rd6, 12;
	and.b64  	%rd263, %rd262, 1;
	setp.eq.b64 	%p79, %rd263, 1;
	setp.eq.s32 	%p80, %r76, 2;
	selp.b64 	%rd264, 4096, 0, %p80;
	selp.b64 	%rd580, %rd264, 0, %p79;
$L__BB0_42:
	or.b64  	%rd47, %rd580, %rd44;
	add.s32 	%r444, %r69, %r73;
	shr.u32 	%r445, %r20, 14;
	and.b32  	%r77, %r445, 1;
	add.s32 	%r446, %r444, %r77;
	selp.b32 	%r447, %r446, 0, %p22;
	shr.u32 	%r448, %r22, 14;
	and.b32  	%r78, %r448, 1;
	shr.u32 	%r449, %r24, 14;
	and.b32  	%r450, %r449, 1;
	selp.b32 	%r79, %r450, 0, %p21;
	add.s32 	%r451, %r78, %r70;
	add.s32 	%r452, %r451, %r75;
	add.s32 	%r453, %r452, %r71;
	add.s32 	%r454, %r453, %r79;
	add.s32 	%r80, %r454, %r447;
	setp.eq.s32 	%p83, %r80, 3;
	mov.b64 	%rd581, 8192;
	@%p83 bra 	$L__BB0_44;
	shr.u64 	%rd266, %rd6, 13;
	and.b64  	%rd267, %rd266, 1;
	setp.eq.b64 	%p84, %rd267, 1;
	setp.eq.s32 	%p85, %r80, 2;
	selp.b64 	%rd268, 8192, 0, %p85;
	selp.b64 	%rd581, %rd268, 0, %p84;
$L__BB0_44:
	or.b64  	%rd50, %rd581, %rd47;
	add.s32 	%r455, %r73, %r77;
	shr.u32 	%r456, %r20, 15;
	and.b32  	%r81, %r456, 1;
	add.s32 	%r457, %r455, %r81;
	selp.b32 	%r458, %r457, 0, %p22;
	shr.u32 	%r459, %r22, 15;
	and.b32  	%r82, %r459, 1;
	shr.u32 	%r460, %r24, 15;
	and.b32  	%r461, %r460, 1;
	selp.b32 	%r83, %r461, 0, %p21;
	add.s32 	%r462, %r82, %r74;
	add.s32 	%r463, %r462, %r79;
	add.s32 	%r464, %r463, %r75;
	add.s32 	%r465, %r464, %r83;
	add.s32 	%r84, %r465, %r458;
	setp.eq.s32 	%p88, %r84, 3;
	mov.b64 	%rd582, 16384;
	@%p88 bra 	$L__BB0_46;
	shr.u64 	%rd270, %rd6, 14;
	and.b64  	%rd271, %rd270, 1;
	setp.eq.b64 	%p89, %rd271, 1;
	setp.eq.s32 	%p90, %r84, 2;
	selp.b64 	%rd272, 16384, 0, %p90;
	selp.b64 	%rd582, %rd272, 0, %p89;
$L__BB0_46:
	or.b64  	%rd53, %rd582, %rd50;
	add.s32 	%r466, %r77, %r81;
	shr.u32 	%r467, %r20, 16;
	and.b32  	%r85, %r467, 1;
	add.s32 	%r468, %r466, %r85;
	selp.b32 	%r469, %r468, 0, %p22;
	shr.u32 	%r470, %r22, 16;
	and.b32  	%r86, %r470, 1;
	shr.u32 	%r471, %r24, 16;
	and.b32  	%r472, %r471, 1;
	selp.b32 	%r87, %r472, 0, %p21;
	add.s32 	%r473, %r86, %r78;
	add.s32 	%r474, %r473, %r83;
	add.s32 	%r475, %r474, %r79;
	add.s32 	%r476, %r475, %r87;
	add.s32 	%r88, %r476, %r469;
	setp.eq.s32 	%p93, %r88, 3;
	mov.b64 	%rd583, 32768;
	@%p93 bra 	$L__BB0_48;
	shr.u64 	%rd274, %rd6, 15;
	and.b64  	%rd275, %rd274, 1;
	setp.eq.b64 	%p94, %rd275, 1;
	setp.eq.s32 	%p95, %r88, 2;
	selp.b64 	%rd276, 32768, 0, %p95;
	selp.b64 	%rd583, %rd276, 0, %p94;
$L__BB0_48:
	or.b64  	%rd56, %rd583, %rd53;
	add.s32 	%r477, %r81, %r85;
	shr.u32 	%r478, %r20, 17;
	and.b32  	%r89, %r478, 1;
	add.s32 	%r479, %r477, %r89;
	selp.b32 	%r480, %r479, 0, %p22;
	shr.u32 	%r481, %r22, 17;
	and.b32  	%r90, %r481, 1;
	shr.u32 	%r482, %r24, 17;
	and.b32  	%r483, %r482, 1;
	selp.b32 	%r91, %r483, 0, %p21;
	add.s32 	%r484, %r90, %r82;
	add.s32 	%r485, %r484, %r87;
	add.s32 	%r486, %r485, %r83;
	add.s32 	%r487, %r486, %r91;
	add.s32 	%r92, %r487, %r480;
	setp.eq.s32 	%p98, %r92, 3;
	mov.b64 	%rd584, 65536;
	@%p98 bra 	$L__BB0_50;
	shr.u64 	%rd278, %rd6, 16;
	and.b64  	%rd279, %rd278, 1;
	setp.eq.b64 	%p99, %rd279, 1;
	setp.eq.s32 	%p100, %r92, 2;
	selp.b64 	%rd280, 65536, 0, %p100;
	selp.b64 	%rd584, %rd280, 0, %p99;
$L__BB0_50:
	or.b64  	%rd59, %rd584, %rd56;
	add.s32 	%r488, %r85, %r89;
	shr.u32 	%r489, %r20, 18;
	and.b32  	%r93, %r489, 1;
	add.s32 	%r490, %r488, %r93;
	selp.b32 	%r491, %r490, 0, %p22;
	shr.u32 	%r492, %r22, 18;
	and.b32  	%r94, %r492, 1;
	shr.u32 	%r493, %r24, 18;
	and.b32  	%r494, %r493, 1;
	selp.b32 	%r95, %r494, 0, %p21;
	add.s32 	%r495, %r94, %r86;
	add.s32 	%r496, %r495, %r91;
	add.s32 	%r497, %r496, %r87;
	add.s32 	%r498, %r497, %r95;
	add.s32 	%r96, %r498, %r491;
	setp.eq.s32 	%p103, %r96, 3;
	mov.b64 	%rd585, 131072;
	@%p103 bra 	$L__BB0_52;
	shr.u64 	%rd282, %rd6, 17;
	and.b64  	%rd283, %rd282, 1;
	setp.eq.b64 	%p104, %rd283, 1;
	setp.eq.s32 	%p105, %r96, 2;
	selp.b64 	%rd284, 131072, 0, %p105;
	selp.b64 	%rd585, %rd284, 0, %p104;
$L__BB0_52:
	or.b64  	%rd62, %rd585, %rd59;
	add.s32 	%r499, %r89, %r93;
	shr.u32 	%r500, %r20, 19;
	and.b32  	%r97, %r500, 1;
	add.s32 	%r501, %r499, %r97;
	selp.b32 	%r502, %r501, 0, %p22;
	shr.u32 	%r503, %r22, 19;
	and.b32  	%r98, %r503, 1;
	shr.u32 	%r504, %r24, 19;
	and.b32  	%r505, %r504, 1;
	selp.b32 	%r99, %r505, 0, %p21;
	add.s32 	%r506, %r98, %r90;
	add.s32 	%r507, %r506, %r95;
	add.s32 	%r508, %r507, %r91;
	add.s32 	%r509, %r508, %r99;
	add.s32 	%r100, %r509, %r502;
	setp.eq.s32 	%p108, %r100, 3;
	mov.b64 	%rd586, 262144;
	@%p108 bra 	$L__BB0_54;
	shr.u64 	%rd286, %rd6, 18;
	and.b64  	%rd287, %rd286, 1;
	setp.eq.b64 	%p109, %rd287, 1;
	setp.eq.s32 	%p110, %r100, 2;
	selp.b64 	%rd288, 262144, 0, %p110;
	selp.b64 	%rd586, %rd288, 0, %p109;
$L__BB0_54:
	or.b64  	%rd65, %rd586, %rd62;
	add.s32 	%r510, %r93, %r97;
	shr.u32 	%r511, %r20, 20;
	and.b32  	%r101, %r511, 1;
	add.s32 	%r512, %r510, %r101;
	selp.b32 	%r513, %r512, 0, %p22;
	shr.u32 	%r514, %r22, 20;
	and.b32  	%r102, %r514, 1;
	shr.u32 	%r515, %r24, 20;
	and.b32  	%r516, %r515, 1;
	selp.b32 	%r103, %r516, 0, %p21;
	add.s32 	%r517, %r102, %r94;
	add.s32 	%r518, %r517, %r99;
	add.s32 	%r519, %r518, %r95;
	add.s32 	%r520, %r519, %r103;
	add.s32 	%r104, %r520, %r513;
	setp.eq.s32 	%p113, %r104, 3;
	mov.b64 	%rd587, 524288;
	@%p113 bra 	$L__BB0_56;
	shr.u64 	%rd290, %rd6, 19;
	and.b64  	%rd291, %rd290, 1;
	setp.eq.b64 	%p114, %rd291, 1;
	setp.eq.s32 	%p115, %r104, 2;
	selp.b64 	%rd292, 524288, 0, %p115;
	selp.b64 	%rd587, %rd292, 0, %p114;
$L__BB0_56:
	or.b64  	%rd68, %rd587, %rd65;
	add.s32 	%r521, %r97, %r101;
	shr.u32 	%r522, %r20, 21;
	and.b32  	%r105, %r522, 1;
	add.s32 	%r523, %r521, %r105;
	selp.b32 	%r524, %r523, 0, %p22;
	shr.u32 	%r525, %r22, 21;
	and.b32  	%r106, %r525, 1;
	shr.u32 	%r526, %r24, 21;
	and.b32  	%r527, %r526, 1;
	selp.b32 	%r107, %r527, 0, %p21;
	add.s32 	%r528, %r106, %r98;
	add.s32 	%r529, %r528, %r103;
	add.s32 	%r530, %r529, %r99;
	add.s32 	%r531, %r530, %r107;
	add.s32 	%r108, %r531, %r524;
	setp.eq.s32 	%p118, %r108, 3;
	mov.b64 	%rd588, 1048576;
	@%p118 bra 	$L__BB0_58;
	shr.u64 	%rd294, %rd6, 20;
	and.b64  	%rd295, %rd294, 1;
	setp.eq.b64 	%p119, %rd295, 1;
	setp.eq.s32 	%p120, %r108, 2;
	selp.b64 	%rd296, 1048576, 0, %p120;
	selp.b64 	%rd588, %rd296, 0, %p119;
$L__BB0_58:
	or.b64  	%rd71, %rd588, %rd68;
	add.s32 	%r532, %r101, %r105;
	shr.u32 	%r533, %r20, 22;
	and.b32  	%r109, %r533, 1;
	add.s32 	%r534, %r532, %r109;
	selp.b32 	%r535, %r534, 0, %p22;
	shr.u32 	%r536, %r22, 22;
	and.b32  	%r110, %r536, 1;
	shr.u32 	%r537, %r24, 22;
	and.b32  	%r538, %r537, 1;
	selp.b32 	%r111, %r538, 0, %p21;
	add.s32 	%r539, %r110, %r102;
	add.s32 	%r540, %r539, %r107;
	add.s32 	%r541, %r540, %r103;
	add.s32 	%r542, %r541, %r111;
	add.s32 	%r112, %r542, %r535;
	setp.eq.s32 	%p123, %r112, 3;
	mov.b64 	%rd589, 2097152;
	@%p123 bra 	$L__BB0_60;
	shr.u64 	%rd298, %rd6, 21;
	and.b64  	%rd299, %rd298, 1;
	setp.eq.b64 	%p124, %rd299, 1;
	setp.eq.s32 	%p125, %r112, 2;
	selp.b64 	%rd300, 2097152, 0, %p125;
	selp.b64 	%rd589, %rd300, 0, %p124;
$L__BB0_60:
	or.b64  	%rd74, %rd589, %rd71;
	add.s32 	%r543, %r105, %r109;
	shr.u32 	%r544, %r20, 23;
	and.b32  	%r113, %r544, 1;
	add.s32 	%r545, %r543, %r113;
	selp.b32 	%r546, %r545, 0, %p22;
	shr.u32 	%r547, %r22, 23;
	and.b32  	%r114, %r547, 1;
	shr.u32 	%r548, %r24, 23;
	and.b32  	%r549, %r548, 1;
	selp.b32 	%r115, %r549, 0, %p21;
	add.s32 	%r550, %r114, %r106;
	add.s32 	%r551, %r550, %r111;
	add.s32 	%r552, %r551, %r107;
	add.s32 	%r553, %r552, %r115;
	add.s32 	%r116, %r553, %r546;
	setp.eq.s32 	%p128, %r116, 3;
	mov.b64 	%rd590, 4194304;
	@%p128 bra 	$L__BB0_62;
	shr.u64 	%rd302, %rd6, 22;
	and.b64  	%rd303, %rd302, 1;
	setp.eq.b64 	%p129, %rd303, 1;
	setp.eq.s32 	%p130, %r116, 2;
	selp.b64 	%rd304, 4194304, 0, %p130;
	selp.b64 	%rd590, %rd304, 0, %p129;
$L__BB0_62:
	or.b64  	%rd77, %rd590, %rd74;
	add.s32 	%r554, %r109, %r113;
	shr.u32 	%r555, %r20, 24;
	and.b32  	%r117, %r555, 1;
	add.s32 	%r556, %r554, %r117;
	selp.b32 	%r557, %r556, 0, %p22;
	shr.u32 	%r558, %r22, 24;
	and.b32  	%r118, %r558, 1;
	shr.u32 	%r559, %r24, 24;
	and.b32  	%r560, %r559, 1;
	selp.b32 	%r119, %r560, 0, %p21;
	add.s32 	%r561, %r118, %r110;
	add.s32 	%r562, %r561, %r115;
	add.s32 	%r563, %r562, %r111;
	add.s32 	%r564, %r563, %r119;
	add.s32 	%r120, %r564, %r557;
	setp.eq.s32 	%p133, %r120, 3;
	mov.b64 	%rd591, 8388608;
	@%p133 bra 	$L__BB0_64;
	shr.u64 	%rd306, %rd6, 23;
	and.b64  	%rd307, %rd306, 1;
	setp.eq.b64 	%p134, %rd307, 1;
	setp.eq.s32 	%p135, %r120, 2;
	selp.b64 	%rd308, 8388608, 0, %p135;
	selp.b64 	%rd591, %rd308, 0, %p134;
$L__BB0_64:
	or.b64  	%rd80, %rd591, %rd77;
	add.s32 	%r565, %r113, %r117;
	shr.u32 	%r566, %r20, 25;
	and.b32  	%r121, %r566, 1;
	add.s32 	%r567, %r565, %r121;
	selp.b32 	%r568, %r567, 0, %p22;
	shr.u32 	%r569, %r22, 25;
	and.b32  	%r122, %r569, 1;
	shr.u32 	%r570, %r24, 25;
	and.b32  	%r571, %r570, 1;
	selp.b32 	%r123, %r571, 0, %p21;
	add.s32 	%r572, %r122, %r114;
	add.s32 	%r573, %r572, %r119;
	add.s32 	%r574, %r573, %r115;
	add.s32 	%r575, %r574, %r123;
	add.s32 	%r124, %r575, %r568;
	setp.eq.s32 	%p138, %r124, 3;
	mov.b64 	%rd592, 16777216;
	@%p138 bra 	$L__BB0_66;
	shr.u64 	%rd310, %rd6, 24;
	and.b64  	%rd311, %rd310, 1;
	setp.eq.b64 	%p139, %rd311, 1;
	setp.eq.s32 	%p140, %r124, 2;
	selp.b64 	%rd312, 16777216, 0, %p140;
	selp.b64 	%rd592, %rd312, 0, %p139;
$L__BB0_66:
	or.b64  	%rd83, %rd592, %rd80;
	add.s32 	%r576, %r117, %r121;
	shr.u32 	%r577, %r20, 26;
	and.b32  	%r125, %r577, 1;
	add.s32 	%r578, %r576, %r125;
	selp.b32 	%r579, %r578, 0, %p22;
	shr.u32 	%r580, %r22, 26;
	and.b32  	%r126, %r580, 1;
	shr.u32 	%r581, %r24, 26;
	and.b32  	%r582, %r581, 1;
	selp.b32 	%r127, %r582, 0, %p21;
	add.s32 	%r583, %r126, %r118;
	add.s32 	%r584, %r583, %r123;
	add.s32 	%r585, %r584, %r119;
	add.s32 	%r586, %r585, %r127;
	add.s32 	%r128, %r586, %r579;
	setp.eq.s32 	%p143, %r128, 3;
	mov.b64 	%rd593, 33554432;
	@%p143 bra 	$L__BB0_68;
	shr.u64 	%rd314, %rd6, 25;
	and.b64  	%rd315, %rd314, 1;
	setp.eq.b64 	%p144, %rd315, 1;
	setp.eq.s32 	%p145, %r128, 2;
	selp.b64 	%rd316, 33554432, 0, %p145;
	selp.b64 	%rd593, %rd316, 0, %p144;
$L__BB0_68:
	or.b64  	%rd86, %rd593, %rd83;
	add.s32 	%r587, %r121, %r125;
	shr.u32 	%r588, %r20, 27;
	and.b32  	%r129, %r588, 1;
	add.s32 	%r589, %r587, %r129;
	selp.b32 	%r590, %r589, 0, %p22;
	shr.u32 	%r591, %r22, 27;
	and.b32  	%r130, %r591, 1;
	shr.u32 	%r592, %r24, 27;
	and.b32  	%r593, %r592, 1;
	selp.b32 	%r131, %r593, 0, %p21;
	add.s32 	%r594, %r130, %r122;
	add.s32 	%r595, %r594, %r127;
	add.s32 	%r596, %r595, %r123;
	add.s32 	%r597, %r596, %r131;
	add.s32 	%r132, %r597, %r590;
	setp.eq.s32 	%p148, %r132, 3;
	mov.b64 	%rd594, 67108864;
	@%p148 bra 	$L__BB0_70;
	shr.u64 	%rd318, %rd6, 26;
	and.b64  	%rd319, %rd318, 1;
	setp.eq.b64 	%p149, %rd319, 1;
	setp.eq.s32 	%p150, %r132, 2;
	selp.b64 	%rd320, 67108864, 0, %p150;
	selp.b64 	%rd594, %rd320, 0, %p149;
$L__BB0_70:
	or.b64  	%rd89, %rd594, %rd86;
	add.s32 	%r598, %r125, %r129;
	shr.u32 	%r599, %r20, 28;
	and.b32  	%r133, %r599, 1;
	add.s32 	%r600, %r598, %r133;
	selp.b32 	%r601, %r600, 0, %p22;
	shr.u32 	%r602, %r22, 28;
	and.b32  	%r134, %r602, 1;
	shr.u32 	%r603, %r24, 28;
	and.b32  	%r604, %r603, 1;
	selp.b32 	%r135, %r604, 0, %p21;
	add.s32 	%r605, %r134, %r126;
	add.s32 	%r606, %r605, %r131;
	add.s32 	%r607, %r606, %r127;
	add.s32 	%r608, %r607, %r135;
	add.s32 	%r136, %r608, %r601;
	setp.eq.s32 	%p153, %r136, 3;
	mov.b64 	%rd595, 134217728;
	@%p153 bra 	$L__BB0_72;
	shr.u64 	%rd322, %rd6, 27;
	and.b64  	%rd323, %rd322, 1;
	setp.eq.b64 	%p154, %rd323, 1;
	setp.eq.s32 	%p155, %r136, 2;
	selp.b64 	%rd324, 134217728, 0, %p155;
	selp.b64 	%rd595, %rd324, 0, %p154;
$L__BB0_72:
	or.b64  	%rd92, %rd595, %rd89;
	add.s32 	%r609, %r129, %r133;
	shr.u32 	%r610, %r20, 29;
	and.b32  	%r137, %r610, 1;
	add.s32 	%r611, %r609, %r137;
	selp.b32 	%r612, %r611, 0, %p22;
	shr.u32 	%r613, %r22, 29;
	and.b32  	%r138, %r613, 1;
	shr.u32 	%r614, %r24, 29;
	and.b32  	%r615, %r614, 1;
	selp.b32 	%r139, %r615, 0, %p21;
	add.s32 	%r616, %r138, %r130;
	add.s32 	%r617, %r616, %r135;
	add.s32 	%r618, %r617, %r131;
	add.s32 	%r619, %r618, %r139;
	add.s32 	%r140, %r619, %r612;
	setp.eq.s32 	%p158, %r140, 3;
	mov.b64 	%rd596, 268435456;
	@%p158 bra 	$L__BB0_74;
	shr.u64 	%rd326, %rd6, 28;
	and.b64  	%rd327, %rd326, 1;
	setp.eq.b64 	%p159, %rd327, 1;
	setp.eq.s32 	%p160, %r140, 2;
	selp.b64 	%rd328, 268435456, 0, %p160;
	selp.b64 	%rd596, %rd328, 0, %p159;
$L__BB0_74:
	or.b64  	%rd95, %rd596, %rd92;
	add.s32 	%r620, %r133, %r137;
	shr.u32 	%r621, %r20, 30;
	and.b32  	%r141, %r621, 1;
	add.s32 	%r622, %r620, %r141;
	selp.b32 	%r623, %r622, 0, %p22;
	shr.u32 	%r624, %r22, 30;
	and.b32  	%r142, %r624, 1;
	shr.u32 	%r625, %r24, 30;
	and.b32  	%r626, %r625, 1;
	selp.b32 	%r143, %r626, 0, %p21;
	add.s32 	%r627, %r142, %r134;
	add.s32 	%r628, %r627, %r139;
	add.s32 	%r629, %r628, %r135;
	add.s32 	%r630, %r629, %r143;
	add.s32 	%r144, %r630, %r623;
	setp.eq.s32 	%p163, %r144, 3;
	mov.b64 	%rd597, 536870912;
	@%p163 bra 	$L__BB0_76;
	shr.u64 	%rd330, %rd6, 29;
	and.b64  	%rd331, %rd330, 1;
	setp.eq.b64 	%p164, %rd331, 1;
	setp.eq.s32 	%p165, %r144, 2;
	selp.b64 	%rd332, 536870912, 0, %p165;
	selp.b64 	%rd597, %rd332, 0, %p164;
$L__BB0_76:
	or.b64  	%rd98, %rd597, %rd95;
	add.s32 	%r631, %r137, %r141;
	shr.u32 	%r145, %r20, 31;
	add.s32 	%r632, %r631, %r145;
	selp.b32 	%r633, %r632, 0, %p22;
	shr.u32 	%r146, %r22, 31;
	shr.u32 	%r634, %r24, 31;
	selp.b32 	%r147, %r634, 0, %p21;
	add.s32 	%r635, %r146, %r138;
	add.s32 	%r636, %r635, %r143;
	add.s32 	%r637, %r636, %r139;
	add.s32 	%r638, %r637, %r147;
	add.s32 	%r148, %r638, %r633;
	setp.eq.s32 	%p168, %r148, 3;
	mov.b64 	%rd598, 1073741824;
	@%p168 bra 	$L__BB0_78;
	shr.u64 	%rd334, %rd6, 30;
	and.b64  	%rd335, %rd334, 1;
	setp.eq.b64 	%p169, %rd335, 1;
	setp.eq.s32 	%p170, %r148, 2;
	selp.b64 	%rd336, 1073741824, 0, %p170;
	selp.b64 	%rd598, %rd336, 0, %p169;
$L__BB0_78:
	or.b64  	%rd101, %rd598, %rd98;
	add.s32 	%r639, %r141, %r145;
	{ .reg .b32 tmp; mov.b64 {tmp, %r640}, %rd566; }
	and.b32  	%r149, %r640, 1;
	add.s32 	%r641, %r639, %r149;
	selp.b32 	%r642, %r641, 0, %p22;
	{ .reg .b32 tmp; mov.b64 {tmp, %r643}, %rd6; }
	and.b32  	%r150, %r643, 1;
	{ .reg .b32 tmp; mov.b64 {tmp, %r644}, %rd567; }
	and.b32  	%r645, %r644, 1;
	selp.b32 	%r151, %r645, 0, %p21;
	add.s32 	%r646, %r150, %r142;
	add.s32 	%r647, %r646, %r147;
	add.s32 	%r648, %r647, %r143;
	add.s32 	%r649, %r648, %r151;
	add.s32 	%r152, %r649, %r642;
	setp.eq.s32 	%p173, %r152, 3;
	mov.b64 	%rd599, 2147483648;
	@%p173 bra 	$L__BB0_80;
	shr.u64 	%rd338, %rd6, 31;
	and.b64  	%rd339, %rd338, 1;
	setp.eq.b64 	%p174, %rd339, 1;
	setp.eq.s32 	%p175, %r152, 2;
	selp.b64 	%rd340, 2147483648, 0, %p175;
	selp.b64 	%rd599, %rd340, 0, %p174;
$L__BB0_80:
	or.b64  	%rd104, %rd599, %rd101;
	add.s32 	%r650, %r145, %r149;
	shr.u64 	%rd342, %rd566, 33;
	cvt.u32.u64 	%r651, %rd342;
	and.b32  	%r153, %r651, 1;
	add.s32 	%r652, %r650, %r153;
	selp.b32 	%r653, %r652, 0, %p22;
	shr.u64 	%rd343, %rd6, 33;
	cvt.u32.u64 	%r654, %rd343;
	and.b32  	%r154, %r654, 1;
	shr.u64 	%rd344, %rd567, 33;
	cvt.u32.u64 	%r655, %rd344;
	and.b32  	%r656, %r655, 1;
	selp.b32 	%r155, %r656, 0, %p21;
	add.s32 	%r657, %r154, %r146;
	add.s32 	%r658, %r657, %r151;
	add.s32 	%r659, %r658, %r147;
	add.s32 	%r660, %r659, %r155;
	add.s32 	%r156, %r660, %r653;
	setp.eq.s32 	%p178, %r156, 3;
	mov.b64 	%rd600, 4294967296;
	@%p178 bra 	$L__BB0_82;
	shr.u64 	%rd345, %rd6, 32;
	and.b64  	%rd346, %rd345, 1;
	setp.eq.b64 	%p179, %rd346, 1;
	setp.eq.s32 	%p180, %r156, 2;
	selp.b64 	%rd347, 4294967296, 0, %p180;
	selp.b64 	%rd600, %rd347, 0, %p179;
$L__BB0_82:
	or.b64  	%rd107, %rd600, %rd104;
	add.s32 	%r661, %r149, %r153;
	shr.u64 	%rd349, %rd566, 34;
	cvt.u32.u64 	%r662, %rd349;
	and.b32  	%r157, %r662, 1;
	add.s32 	%r663, %r661, %r157;
	selp.b32 	%r664, %r663, 0, %p22;
	shr.u64 	%rd350, %rd6, 34;
	cvt.u32.u64 	%r665, %rd350;
	and.b32  	%r158, %r665, 1;
	shr.u64 	%rd351, %rd567, 34;
	cvt.u32.u64 	%r666, %rd351;
	and.b32  	%r667, %r666, 1;
	selp.b32 	%r159, %r667, 0, %p21;
	add.s32 	%r668, %r158, %r150;
	add.s32 	%r669, %r668, %r155;
	add.s32 	%r670, %r669, %r151;
	add.s32 	%r671, %r670, %r159;
	add.s32 	%r160, %r671, %r664;
	setp.eq.s32 	%p183, %r160, 3;
	mov.b64 	%rd601, 8589934592;
	@%p183 bra 	$L__BB0_84;
	and.b64  	%rd353, %rd343, 1;
	setp.eq.b64 	%p184, %rd353, 1;
	setp.eq.s32 	%p185, %r160, 2;
	selp.b64 	%rd354, 8589934592, 0, %p185;
	selp.b64 	%rd601, %rd354, 0, %p184;
$L__BB0_84:
	or.b64  	%rd110, %rd601, %rd107;
	add.s32 	%r672, %r153, %r157;
	shr.u64 	%rd356, %rd566, 35;
	cvt.u32.u64 	%r673, %rd356;
	and.b32  	%r161, %r673, 1;
	add.s32 	%r674, %r672, %r161;
	selp.b32 	%r675, %r674, 0, %p22;
	shr.u64 	%rd357, %rd6, 35;
	cvt.u32.u64 	%r676, %rd357;
	and.b32  	%r162, %r676, 1;
	shr.u64 	%rd358, %rd567, 35;
	cvt.u32.u64 	%r677, %rd358;
	and.b32  	%r678, %r677, 1;
	selp.b32 	%r163, %r678, 0, %p21;
	add.s32 	%r679, %r162, %r154;
	add.s32 	%r680, %r679, %r159;
	add.s32 	%r681, %r680, %r155;
	add.s32 	%r682, %r681, %r163;
	add.s32 	%r164, %r682, %r675;
	setp.eq.s32 	%p188, %r164, 3;
	mov.b64 	%rd602, 17179869184;
	@%p188 bra 	$L__BB0_86;
	and.b64  	%rd360, %rd350, 1;
	setp.eq.b64 	%p189, %rd360, 1;
	setp.eq.s32 	%p190, %r164, 2;
	selp.b64 	%rd361, 17179869184, 0, %p190;
	selp.b64 	%rd602, %rd361, 0, %p189;
$L__BB0_86:
	or.b64  	%rd113, %rd602, %rd110;
	add.s32 	%r683, %r157, %r161;
	shr.u64 	%rd363, %rd566, 36;
	cvt.u32.u64 	%r684, %rd363;
	and.b32  	%r165, %r684, 1;
	add.s32 	%r685, %r683, %r165;
	selp.b32 	%r686, %r685, 0, %p22;
	shr.u64 	%rd364, %rd6, 36;
	cvt.u32.u64 	%r687, %rd364;
	and.b32  	%r166, %r687, 1;
	shr.u64 	%rd365, %rd567, 36;
	cvt.u32.u64 	%r688, %rd365;
	and.b32  	%r689, %r688, 1;
	selp.b32 	%r167, %r689, 0, %p21;
	add.s32 	%r690, %r166, %r158;
	add.s32 	%r691, %r690, %r163;
	add.s32 	%r692, %r691, %r159;
	add.s32 	%r693, %r692, %r167;
	add.s32 	%r168, %r693, %r686;
	setp.eq.s32 	%p193, %r168, 3;
	mov.b64 	%rd603, 34359738368;
	@%p193 bra 	$L__BB0_88;
	and.b64  	%rd367, %rd357, 1;
	setp.eq.b64 	%p194, %rd367, 1;
	setp.eq.s32 	%p195, %r168, 2;
	selp.b64 	%rd368, 34359738368, 0, %p195;
	selp.b64 	%rd603, %rd368, 0, %p194;
$L__BB0_88:
	or.b64  	%rd116, %rd603, %rd113;
	add.s32 	%r694, %r161, %r165;
	shr.u64 	%rd370, %rd566, 37;
	cvt.u32.u64 	%r695, %rd370;
	and.b32  	%r169, %r695, 1;
	add.s32 	%r696, %r694, %r169;
	selp.b32 	%r697, %r696, 0, %p22;
	shr.u64 	%rd371, %rd6, 37;
	cvt.u32.u64 	%r698, %rd371;
	and.b32  	%r170, %r698, 1;
	shr.u64 	%rd372, %rd567, 37;
	cvt.u32.u64 	%r699, %rd372;
	and.b32  	%r700, %r699, 1;
	selp.b32 	%r171, %r700, 0, %p21;
	add.s32 	%r701, %r170, %r162;
	add.s32 	%r702, %r701, %r167;
	add.s32 	%r703, %r702, %r163;
	add.s32 	%r704, %r703, %r171;
	add.s32 	%r172, %r704, %r697;
	setp.eq.s32 	%p198, %r172, 3;
	mov.b64 	%rd604, 68719476736;
	@%p198 bra 	$L__BB0_90;
	and.b64  	%rd374, %rd364, 1;
	setp.eq.b64 	%p199, %rd374, 1;
	setp.eq.s32 	%p200, %r172, 2;
	selp.b64 	%rd375, 68719476736, 0, %p200;
	selp.b64 	%rd604, %rd375, 0, %p199;
$L__BB0_90:
	or.b64  	%rd119, %rd604, %rd116;
	add.s32 	%r705, %r165, %r169;
	shr.u64 	%rd377, %rd566, 38;
	cvt.u32.u64 	%r706, %rd377;
	and.b32  	%r173, %r706, 1;
	add.s32 	%r707, %r705, %r173;
	selp.b32 	%r708, %r707, 0, %p22;
	shr.u64 	%rd378, %rd6, 38;
	cvt.u32.u64 	%r709, %rd378;
	and.b32  	%r174, %r709, 1;
	shr.u64 	%rd379, %rd567, 38;
	cvt.u32.u64 	%r710, %rd379;
	and.b32  	%r711, %r710, 1;
	selp.b32 	%r175, %r711, 0, %p21;
	add.s32 	%r712, %r174, %r166;
	add.s32 	%r713, %r712, %r171;
	add.s32 	%r714, %r713, %r167;
	add.s32 	%r715, %r714, %r175;
	add.s32 	%r176, %r715, %r708;
	setp.eq.s32 	%p203, %r176, 3;
	mov.b64 	%rd605, 137438953472;
	@%p203 bra 	$L__BB0_92;
	and.b64  	%rd381, %rd371, 1;
	setp.eq.b64 	%p204, %rd381, 1;
	setp.eq.s32 	%p205, %r176, 2;
	selp.b64 	%rd382, 137438953472, 0, %p205;
	selp.b64 	%rd605, %rd382, 0, %p204;
$L__BB0_92:
	or.b64  	%rd122, %rd605, %rd119;
	add.s32 	%r716, %r169, %r173;
	shr.u64 	%rd384, %rd566, 39;
	cvt.u32.u64 	%r717, %rd384;
	and.b32  	%r177, %r717, 1;
	add.s32 	%r718, %r716, %r177;
	selp.b32 	%r719, %r718, 0, %p22;
	shr.u64 	%rd385, %rd6, 39;
	cvt.u32.u64 	%r720, %rd385;
	and.b32  	%r178, %r720, 1;
	shr.u64 	%rd386, %rd567, 39;
	cvt.u32.u64 	%r721, %rd386;
	and.b32  	%r722, %r721, 1;
	selp.b32 	%r179, %r722, 0, %p21;
	add.s32 	%r723, %r178, %r170;
	add.s32 	%r724, %r723, %r175;
	add.s32 	%r725, %r724, %r171;
	add.s32 	%r726, %r725, %r179;
	add.s32 	%r180, %r726, %r719;
	setp.eq.s32 	%p208, %r180, 3;
	mov.b64 	%rd606, 274877906944;
	@%p208 bra 	$L__BB0_94;
	and.b64  	%rd388, %rd378, 1;
	setp.eq.b64 	%p209, %rd388, 1;
	setp.eq.s32 	%p210, %r180, 2;
	selp.b64 	%rd389, 274877906944, 0, %p210;
	selp.b64 	%rd606, %rd389, 0, %p209;
$L__BB0_94:
	or.b64  	%rd125, %rd606, %rd122;
	add.s32 	%r727, %r173, %r177;
	shr.u64 	%rd391, %rd566, 40;
	cvt.u32.u64 	%r728, %rd391;
	and.b32  	%r181, %r728, 1;
	add.s32 	%r729, %r727, %r181;
	selp.b32 	%r730, %r729, 0, %p22;
	shr.u64 	%rd392, %rd6, 40;
	cvt.u32.u64 	%r731, %rd392;
	and.b32  	%r182, %r731, 1;
	shr.u64 	%rd393, %rd567, 40;
	cvt.u32.u64 	%r732, %rd393;
	and.b32  	%r733, %r732, 1;
	selp.b32 	%r183, %r733, 0, %p21;
	add.s32 	%r734, %r182, %r174;
	add.s32 	%r735, %r734, %r179;
	add.s32 	%r736, %r735, %r175;
	add.s32 	%r737, %r736, %r183;
	add.s32 	%r184, %r737, %r730;
	setp.eq.s32 	%p213, %r184, 3;
	mov.b64 	%rd607, 549755813888;
	@%p213 bra 	$L__BB0_96;
	and.b64  	%rd395, %rd385, 1;
	setp.eq.b64 	%p214, %rd395, 1;
	setp.eq.s32 	%p215, %r184, 2;
	selp.b64 	%rd396, 549755813888, 0, %p215;
	selp.b64 	%rd607, %rd396, 0, %p214;
$L__BB0_96:
	or.b64  	%rd128, %rd607, %rd125;
	add.s32 	%r738, %r177, %r181;
	shr.u64 	%rd398, %rd566, 41;
	cvt.u32.u64 	%r739, %rd398;
	and.b32  	%r185, %r739, 1;
	add.s32 	%r740, %r738, %r185;
	selp.b32 	%r741, %r740, 0, %p22;
	shr.u64 	%rd399, %rd6, 41;
	cvt.u32.u64 	%r742, %rd399;
	and.b32  	%r186, %r742, 1;
	shr.u64 	%rd400, %rd567, 41;
	cvt.u32.u64 	%r743, %rd400;
	and.b32  	%r744, %r743, 1;
	selp.b32 	%r187, %r744, 0, %p21;
	add.s32 	%r745, %r186, %r178;
	add.s32 	%r746, %r745, %r183;
	add.s32 	%r747, %r746, %r179;
	add.s32 	%r748, %r747, %r187;
	add.s32 	%r188, %r748, %r741;
	setp.eq.s32 	%p218, %r188, 3;
	mov.b64 	%rd608, 1099511627776;
	@%p218 bra 	$L__BB0_98;
	and.b64  	%rd402, %rd392, 1;
	setp.eq.b64 	%p219, %rd402, 1;
	setp.eq.s32 	%p220, %r188, 2;
	selp.b64 	%rd403, 1099511627776, 0, %p220;
	selp.b64 	%rd608, %rd403, 0, %p219;
$L__BB0_98:
	or.b64  	%rd131, %rd608, %rd128;
	add.s32 	%r749, %r181, %r185;
	shr.u64 	%rd405, %rd566, 42;
	cvt.u32.u64 	%r750, %rd405;
	and.b32  	%r189, %r750, 1;
	add.s32 	%r751, %r749, %r189;
	selp.b32 	%r752, %r751, 0, %p22;
	shr.u64 	%rd406, %rd6, 42;
	cvt.u32.u64 	%r753, %rd406;
	and.b32  	%r190, %r753, 1;
	shr.u64 	%rd407, %rd567, 42;
	cvt.u32.u64 	%r754, %rd407;
	and.b32  	%r755, %r754, 1;
	selp.b32 	%r191, %r755, 0, %p21;
	add.s32 	%r756, %r190, %r182;
	add.s32 	%r757, %r756, %r187;
	add.s32 	%r758, %r757, %r183;
	add.s32 	%r759, %r758, %r191;
	add.s32 	%r192, %r759, %r752;
	setp.eq.s32 	%p223, %r192, 3;
	mov.b64 	%rd609, 2199023255552;
	@%p223 bra 	$L__BB0_100;
	and.b64  	%rd409, %rd399, 1;
	setp.eq.b64 	%p224, %rd409, 1;
	setp.eq.s32 	%p225, %r192, 2;
	selp.b64 	%rd410, 2199023255552, 0, %p225;
	selp.b64 	%rd609, %rd410, 0, %p224;
$L__BB0_100:
	or.b64  	%rd134, %rd609, %rd131;
	add.s32 	%r760, %r185, %r189;
	shr.u64 	%rd412, %rd566, 43;
	cvt.u32.u64 	%r761, %rd412;
	and.b32  	%r193, %r761, 1;
	add.s32 	%r762, %r760, %r193;
	selp.b32 	%r763, %r762, 0, %p22;
	shr.u64 	%rd413, %rd6, 43;
	cvt.u32.u64 	%r764, %rd413;
	and.b32  	%r194, %r764, 1;
	shr.u64 	%rd414, %rd567, 43;
	cvt.u32.u64 	%r765, %rd414;
	and.b32  	%r766, %r765, 1;
	selp.b32 	%r195, %r766, 0, %p21;
	add.s32 	%r767, %r194, %r186;
	add.s32 	%r768, %r767, %r191;
	add.s32 	%r769, %r768, %r187;
	add.s32 	%r770, %r769, %r195;
	add.s32 	%r196, %r770, %r763;
	setp.eq.s32 	%p228, %r196, 3;
	mov.b64 	%rd610, 4398046511104;
	@%p228 bra 	$L__BB0_102;
	and.b64  	%rd416, %rd406, 1;
	setp.eq.b64 	%p229, %rd416, 1;
	setp.eq.s32 	%p230, %r196, 2;
	selp.b64 	%rd417, 4398046511104, 0, %p230;
	selp.b64 	%rd610, %rd417, 0, %p229;
$L__BB0_102:
	or.b64  	%rd137, %rd610, %rd134;
	add.s32 	%r771, %r189, %r193;
	shr.u64 	%rd419, %rd566, 44;
	cvt.u32.u64 	%r772, %rd419;
	and.b32  	%r197, %r772, 1;
	add.s32 	%r773, %r771, %r197;
	selp.b32 	%r774, %r773, 0, %p22;
	shr.u64 	%rd420, %rd6, 44;
	cvt.u32.u64 	%r775, %rd420;
	and.b32  	%r198, %r775, 1;
	shr.u64 	%rd421, %rd567, 44;
	cvt.u32.u64 	%r776, %rd421;
	and.b32  	%r777, %r776, 1;
	selp.b32 	%r199, %r777, 0, %p21;
	add.s32 	%r778, %r198, %r190;
	add.s32 	%r779, %r778, %r195;
	add.s32 	%r780, %r779, %r191;
	add.s32 	%r781, %r780, %r199;
	add.s32 	%r200, %r781, %r774;
	setp.eq.s32 	%p233, %r200, 3;
	mov.b64 	%rd611, 8796093022208;
	@%p233 bra 	$L__BB0_104;
	and.b64  	%rd423, %rd413, 1;
	setp.eq.b64 	%p234, %rd423, 1;
	setp.eq.s32 	%p235, %r200, 2;
	selp.b64 	%rd424, 8796093022208, 0, %p235;
	selp.b64 	%rd611, %rd424, 0, %p234;
$L__BB0_104:
	or.b64  	%rd140, %rd611, %rd137;
	add.s32 	%r782, %r193, %r197;
	shr.u64 	%rd426, %rd566, 45;
	cvt.u32.u64 	%r783, %rd426;
	and.b32  	%r201, %r783, 1;
	add.s32 	%r784, %r782, %r201;
	selp.b32 	%r785, %r784, 0, %p22;
	shr.u64 	%rd427, %rd6, 45;
	cvt.u32.u64 	%r786, %rd427;
	and.b32  	%r202, %r786, 1;
	shr.u64 	%rd428, %rd567, 45;
	cvt.u32.u64 	%r787, %rd428;
	and.b32  	%r788, %r787, 1;
	selp.b32 	%r203, %r788, 0, %p21;
	add.s32 	%r789, %r202, %r194;
	add.s32 	%r790, %r789, %r199;
	add.s32 	%r791, %r790, %r195;
	add.s32 	%r792, %r791, %r203;
	add.s32 	%r204, %r792, %r785;
	setp.eq.s32 	%p238, %r204, 3;
	mov.b64 	%rd612, 17592186044416;
	@%p238 bra 	$L__BB0_106;
	and.b64  	%rd430, %rd420, 1;
	setp.eq.b64 	%p239, %rd430, 1;
	setp.eq.s32 	%p240, %r204, 2;
	selp.b64 	%rd431, 17592186044416, 0, %p240;
	selp.b64 	%rd612, %rd431, 0, %p239;
$L__BB0_106:
	or.b64  	%rd143, %rd612, %rd140;
	add.s32 	%r793, %r197, %r201;
	shr.u64 	%rd433, %rd566, 46;
	cvt.u32.u64 	%r794, %rd433;
	and.b32  	%r205, %r794, 1;
	add.s32 	%r795, %r793, %r205;
	selp.b32 	%r796, %r795, 0, %p22;
	shr.u64 	%rd434, %rd6, 46;
	cvt.u32.u64 	%r797, %rd434;
	and.b32  	%r206, %r797, 1;
	shr.u64 	%rd435, %rd567, 46;
	cvt.u32.u64 	%r798, %rd435;
	and.b32  	%r799, %r798, 1;
	selp.b32 	%r207, %r799, 0, %p21;
	add.s32 	%r800, %r206, %r198;
	add.s32 	%r801, %r800, %r203;
	add.s32 	%r802, %r801, %r199;
	add.s32 	%r803, %r802, %r207;
	add.s32 	%r208, %r803, %r796;
	setp.eq.s32 	%p243, %r208, 3;
	mov.b64 	%rd613, 35184372088832;
	@%p243 bra 	$L__BB0_108;
	and.b64  	%rd437, %rd427, 1;
	setp.eq.b64 	%p244, %rd437, 1;
	setp.eq.s32 	%p245, %r208, 2;
	selp.b64 	%rd438, 35184372088832, 0, %p245;
	selp.b64 	%rd613, %rd438, 0, %p244;
$L__BB0_108:
	or.b64  	%rd146, %rd613, %rd143;
	add.s32 	%r804, %r201, %r205;
	shr.u64 	%rd440, %rd566, 47;
	cvt.u32.u64 	%r805, %rd440;
	and.b32  	%r209, %r805, 1;
	add.s32 	%r806, %r804, %r209;
	selp.b32 	%r807, %r806, 0, %p22;
	shr.u64 	%rd441, %rd6, 47;
	cvt.u32.u64 	%r808, %rd441;
	and.b32  	%r210, %r808, 1;
	shr.u64 	%rd442, %rd567, 47;
	cvt.u32.u64 	%r809, %rd442;
	and.b32  	%r810, %r809, 1;
	selp.b32 	%r211, %r810, 0, %p21;
	add.s32 	%r811, %r210, %r202;
	add.s32 	%r812, %r811, %r207;
	add.s32 	%r813, %r812, %r203;
	add.s32 	%r814, %r813, %r211;
	add.s32 	%r212, %r814, %r807;
	setp.eq.s32 	%p248, %r212, 3;
	mov.b64 	%rd614, 70368744177664;
	@%p248 bra 	$L__BB0_110;
	and.b64  	%rd444, %rd434, 1;
	setp.eq.b64 	%p249, %rd444, 1;
	setp.eq.s32 	%p250, %r212, 2;
	selp.b64 	%rd445, 70368744177664, 0, %p250;
	selp.b64 	%rd614, %rd445, 0, %p249;
$L__BB0_110:
	or.b64  	%rd149, %rd614, %rd146;
	add.s32 	%r815, %r205, %r209;
	shr.u64 	%rd447, %rd566, 48;
	cvt.u32.u64 	%r816, %rd447;
	and.b32  	%r213, %r816, 1;
	add.s32 	%r817, %r815, %r213;
	selp.b32 	%r818, %r817, 0, %p22;
	shr.u64 	%rd448, %rd6, 48;
	cvt.u32.u64 	%r819, %rd448;
	and.b32  	%r214, %r819, 1;
	shr.u64 	%rd449, %rd567, 48;
	cvt.u32.u64 	%r820, %rd449;
	and.b32  	%r821, %r820, 1;
	selp.b32 	%r215, %r821, 0, %p21;
	add.s32 	%r822, %r214, %r206;
	add.s32 	%r823, %r822, %r211;
	add.s32 	%r824, %r823, %r207;
	add.s32 	%r825, %r824, %r215;
	add.s32 	%r216, %r825, %r818;
	setp.eq.s32 	%p253, %r216, 3;
	mov.b64 	%rd615, 140737488355328;
	@%p253 bra 	$L__BB0_112;
	and.b64  	%rd451, %rd441, 1;
	setp.eq.b64 	%p254, %rd451, 1;
	setp.eq.s32 	%p255, %r216, 2;
	selp.b64 	%rd452, 140737488355328, 0, %p255;
	selp.b64 	%rd615, %rd452, 0, %p254;
$L__BB0_112:
	or.b64  	%rd152, %rd615, %rd149;
	add.s32 	%r826, %r209, %r213;
	shr.u64 	%rd454, %rd566, 49;
	cvt.u32.u64 	%r827, %rd454;
	and.b32  	%r217, %r827, 1;
	add.s32 	%r828, %r826, %r217;
	selp.b32 	%r829, %r828, 0, %p22;
	shr.u64 	%rd455, %rd6, 49;
	cvt.u32.u64 	%r830, %rd455;
	and.b32  	%r218, %r830, 1;
	shr.u64 	%rd456, %rd567, 49;
	cvt.u32.u64 	%r831, %rd456;
	and.b32  	%r832, %r831, 1;
	selp.b32 	%r219, %r832, 0, %p21;
	add.s32 	%r833, %r218, %r210;
	add.s32 	%r834, %r833, %r215;
	add.s32 	%r835, %r834, %r211;
	add.s32 	%r836, %r835, %r219;
	add.s32 	%r220, %r836, %r829;
	setp.eq.s32 	%p258, %r220, 3;
	mov.b64 	%rd616, 281474976710656;
	@%p258 bra 	$L__BB0_114;
	and.b64  	%rd458, %rd448, 1;
	setp.eq.b64 	%p259, %rd458, 1;
	setp.eq.s32 	%p260, %r220, 2;
	selp.b64 	%rd459, 281474976710656, 0, %p260;
	selp.b64 	%rd616, %rd459, 0, %p259;
$L__BB0_114:
	or.b64  	%rd155, %rd616, %rd152;
	add.s32 	%r837, %r213, %r217;
	shr.u64 	%rd461, %rd566, 50;
	cvt.u32.u64 	%r838, %rd461;
	and.b32  	%r221, %r838, 1;
	add.s32 	%r839, %r837, %r221;
	selp.b32 	%r840, %r839, 0, %p22;
	shr.u64 	%rd462, %rd6, 50;
	cvt.u32.u64 	%r841, %rd462;
	and.b32  	%r222, %r841, 1;
	shr.u64 	%rd463, %rd567, 50;
	cvt.u32.u64 	%r842, %rd463;
	and.b32  	%r843, %r842, 1;
	selp.b32 	%r223, %r843, 0, %p21;
	add.s32 	%r844, %r222, %r214;
	add.s32 	%r845, %r844, %r219;
	add.s32 	%r846, %r845, %r215;
	add.s32 	%r847, %r846, %r223;
	add.s32 	%r224, %r847, %r840;
	setp.eq.s32 	%p263, %r224, 3;
	mov.b64 	%rd617, 562949953421312;
	@%p263 bra 	$L__BB0_116;
	and.b64  	%rd465, %rd455, 1;
	setp.eq.b64 	%p264, %rd465, 1;
	setp.eq.s32 	%p265, %r224, 2;
	selp.b64 	%rd466, 562949953421312, 0, %p265;
	selp.b64 	%rd617, %rd466, 0, %p264;
$L__BB0_116:
	or.b64  	%rd158, %rd617, %rd155;
	add.s32 	%r848, %r217, %r221;
	shr.u64 	%rd468, %rd566, 51;
	cvt.u32.u64 	%r849, %rd468;
	and.b32  	%r225, %r849, 1;
	add.s32 	%r850, %r848, %r225;
	selp.b32 	%r851, %r850, 0, %p22;
	shr.u64 	%rd469, %rd6, 51;
	cvt.u32.u64 	%r852, %rd469;
	and.b32  	%r226, %r852, 1;
	shr.u64 	%rd470, %rd567, 51;
	cvt.u32.u64 	%r853, %rd470;
	and.b32  	%r854, %r853, 1;
	selp.b32 	%r227, %r854, 0, %p21;
	add.s32 	%r855, %r226, %r218;
	add.s32 	%r856, %r855, %r223;
	add.s32 	%r857, %r856, %r219;
	add.s32 	%r858, %r857, %r227;
	add.s32 	%r228, %r858, %r851;
	setp.eq.s32 	%p268, %r228, 3;
	mov.b64 	%rd618, 1125899906842624;
	@%p268 bra 	$L__BB0_118;
	and.b64  	%rd472, %rd462, 1;
	setp.eq.b64 	%p269, %rd472, 1;
	setp.eq.s32 	%p270, %r228, 2;
	selp.b64 	%rd473, 1125899906842624, 0, %p270;
	selp.b64 	%rd618, %rd473, 0, %p269;
$L__BB0_118:
	or.b64  	%rd161, %rd618, %rd158;
	add.s32 	%r859, %r221, %r225;
	shr.u64 	%rd475, %rd566, 52;
	cvt.u32.u64 	%r860, %rd475;
	and.b32  	%r229, %r860, 1;
	add.s32 	%r861, %r859, %r229;
	selp.b32 	%r862, %r861, 0, %p22;
	shr.u64 	%rd476, %rd6, 52;
	cvt.u32.u64 	%r863, %rd476;
	and.b32  	%r230, %r863, 1;
	shr.u64 	%rd477, %rd567, 52;
	cvt.u32.u64 	%r864, %rd477;
	and.b32  	%r865, %r864, 1;
	selp.b32 	%r231, %r865, 0, %p21;
	add.s32 	%r866, %r230, %r222;
	add.s32 	%r867, %r866, %r227;
	add.s32 	%r868, %r867, %r223;
	add.s32 	%r869, %r868, %r231;
	add.s32 	%r232, %r869, %r862;
	setp.eq.s32 	%p273, %r232, 3;
	mov.b64 	%rd619, 2251799813685248;
	@%p273 bra 	$L__BB0_120;
	and.b64  	%rd479, %rd469, 1;
	setp.eq.b64 	%p274, %rd479, 1;
	setp.eq.s32 	%p275, %r232, 2;
	selp.b64 	%rd480, 2251799813685248, 0, %p275;
	selp.b64 	%rd619, %rd480, 0, %p274;
$L__BB0_120:
	or.b64  	%rd164, %rd619, %rd161;
	add.s32 	%r870, %r225, %r229;
	shr.u64 	%rd482, %rd566, 53;
	cvt.u32.u64 	%r871, %rd482;
	and.b32  	%r233, %r871, 1;
	add.s32 	%r872, %r870, %r233;
	selp.b32 	%r873, %r872, 0, %p22;
	shr.u64 	%rd483, %rd6, 53;
	cvt.u32.u64 	%r874, %rd483;
	and.b32  	%r234, %r874, 1;
	shr.u64 	%rd484, %rd567, 53;
	cvt.u32.u64 	%r875, %rd484;
	and.b32  	%r876, %r875, 1;
	selp.b32 	%r235, %r876, 0, %p21;
	add.s32 	%r877, %r234, %r226;
	add.s32 	%r878, %r877, %r231;
	add.s32 	%r879, %r878, %r227;
	add.s32 	%r880, %r879, %r235;
	add.s32 	%r236, %r880, %r873;
	setp.eq.s32 	%p278, %r236, 3;
	mov.b64 	%rd620, 4503599627370496;
	@%p278 bra 	$L__BB0_122;
	and.b64  	%rd486, %rd476, 1;
	setp.eq.b64 	%p279, %rd486, 1;
	setp.eq.s32 	%p280, %r236, 2;
	selp.b64 	%rd487, 4503599627370496, 0, %p280;
	selp.b64 	%rd620, %rd487, 0, %p279;
$L__BB0_122:
	or.b64  	%rd167, %rd620, %rd164;
	add.s32 	%r881, %r229, %r233;
	shr.u64 	%rd489, %rd566, 54;
	cvt.u32.u64 	%r882, %rd489;
	and.b32  	%r237, %r882, 1;
	add.s32 	%r883, %r881, %r237;
	selp.b32 	%r884, %r883, 0, %p22;
	shr.u64 	%rd490, %rd6, 54;
	cvt.u32.u64 	%r885, %rd490;
	and.b32  	%r238, %r885, 1;
	shr.u64 	%rd491, %rd567, 54;
	cvt.u32.u64 	%r886, %rd491;
	and.b32  	%r887, %r886, 1;
	selp.b32 	%r239, %r887, 0, %p21;
	add.s32 	%r888, %r238, %r230;
	add.s32 	%r889, %r888, %r235;
	add.s32 	%r890, %r889, %r231;
	add.s32 	%r891, %r890, %r239;
	add.s32 	%r240, %r891, %r884;
	setp.eq.s32 	%p283, %r240, 3;
	mov.b64 	%rd621, 9007199254740992;
	@%p283 bra 	$L__BB0_124;
	and.b64  	%rd493, %rd483, 1;
	setp.eq.b64 	%p284, %rd493, 1;
	setp.eq.s32 	%p285, %r240, 2;
	selp.b64 	%rd494, 9007199254740992, 0, %p285;
	selp.b64 	%rd621, %rd494, 0, %p284;
$L__BB0_124:
	or.b64  	%rd170, %rd621, %rd167;
	add.s32 	%r892, %r233, %r237;
	shr.u64 	%rd496, %rd566, 55;
	cvt.u32.u64 	%r893, %rd496;
	and.b32  	%r241, %r893, 1;
	add.s32 	%r894, %r892, %r241;
	selp.b32 	%r895, %r894, 0, %p22;
	shr.u64 	%rd497, %rd6, 55;
	cvt.u32.u64 	%r896, %rd497;
	and.b32  	%r242, %r896, 1;
	shr.u64 	%rd498, %rd567, 55;
	cvt.u32.u64 	%r897, %rd498;
	and.b32  	%r898, %r897, 1;
	selp.b32 	%r243, %r898, 0, %p21;
	add.s32 	%r899, %r242, %r234;
	add.s32 	%r900, %r899, %r239;
	add.s32 	%r901, %r900, %r235;
	add.s32 	%r902, %r901, %r243;
	add.s32 	%r244, %r902, %r895;
	setp.eq.s32 	%p288, %r244, 3;
	mov.b64 	%rd622, 18014398509481984;
	@%p288 bra 	$L__BB0_126;
	and.b64  	%rd500, %rd490, 1;
	setp.eq.b64 	%p289, %rd500, 1;
	setp.eq.s32 	%p290, %r244, 2;
	selp.b64 	%rd501, 18014398509481984, 0, %p290;
	selp.b64 	%rd622, %rd501, 0, %p289;
$L__BB0_126:
	or.b64  	%rd173, %rd622, %rd170;
	add.s32 	%r903, %r237, %r241;
	shr.u64 	%rd503, %rd566, 56;
	cvt.u32.u64 	%r904, %rd503;
	and.b32  	%r245, %r904, 1;
	add.s32 	%r905, %r903, %r245;
	selp.b32 	%r906, %r905, 0, %p22;
	shr.u64 	%rd504, %rd6, 56;
	cvt.u32.u64 	%r907, %rd504;
	and.b32  	%r246, %r907, 1;
	shr.u64 	%rd505, %rd567, 56;
	cvt.u32.u64 	%r908, %rd505;
	and.b32  	%r909, %r908, 1;
	selp.b32 	%r247, %r909, 0, %p21;
	add.s32 	%r910, %r246, %r238;
	add.s32 	%r911, %r910, %r243;
	add.s32 	%r912, %r911, %r239;
	add.s32 	%r913, %r912, %r247;
	add.s32 	%r248, %r913, %r906;
	setp.eq.s32 	%p293, %r248, 3;
	mov.b64 	%rd623, 36028797018963968;
	@%p293 bra 	$L__BB0_128;
	and.b64  	%rd507, %rd497, 1;
	setp.eq.b64 	%p294, %rd507, 1;
	setp.eq.s32 	%p295, %r248, 2;
	selp.b64 	%rd508, 36028797018963968, 0, %p295;
	selp.b64 	%rd623, %rd508, 0, %p294;
$L__BB0_128:
	or.b64  	%rd176, %rd623, %rd173;
	add.s32 	%r914, %r241, %r245;
	shr.u64 	%rd510, %rd566, 57;
	cvt.u32.u64 	%r915, %rd510;
	and.b32  	%r249, %r915, 1;
	add.s32 	%r916, %r914, %r249;
	selp.b32 	%r917, %r916, 0, %p22;
	shr.u64 	%rd511, %rd6, 57;
	cvt.u32.u64 	%r918, %rd511;
	and.b32  	%r250, %r918, 1;
	shr.u64 	%rd512, %rd567, 57;
	cvt.u32.u64 	%r919, %rd512;
	and.b32  	%r920, %r919, 1;
	selp.b32 	%r251, %r920, 0, %p21;
	add.s32 	%r921, %r250, %r242;
	add.s32 	%r922, %r921, %r247;
	add.s32 	%r923, %r922, %r243;
	add.s32 	%r924, %r923, %r251;
	add.s32 	%r252, %r924, %r917;
	setp.eq.s32 	%p298, %r252, 3;
	mov.b64 	%rd624, 72057594037927936;
	@%p298 bra 	$L__BB0_130;
	and.b64  	%rd514, %rd504, 1;
	setp.eq.b64 	%p299, %rd514, 1;
	setp.eq.s32 	%p300, %r252, 2;
	selp.b64 	%rd515, 72057594037927936, 0, %p300;
	selp.b64 	%rd624, %rd515, 0, %p299;
$L__BB0_130:
	or.b64  	%rd179, %rd624, %rd176;
	add.s32 	%r925, %r245, %r249;
	shr.u64 	%rd517, %rd566, 58;
	cvt.u32.u64 	%r926, %rd517;
	and.b32  	%r253, %r926, 1;
	add.s32 	%r927, %r925, %r253;
	selp.b32 	%r928, %r927, 0, %p22;
	shr.u64 	%rd518, %rd6, 58;
	cvt.u32.u64 	%r929, %rd518;
	and.b32  	%r254, %r929, 1;
	shr.u64 	%rd519, %rd567, 58;
	cvt.u32.u64 	%r930, %rd519;
	and.b32  	%r931, %r930, 1;
	selp.b32 	%r255, %r931, 0, %p21;
	add.s32 	%r932, %r254, %r246;
	add.s32 	%r933, %r932, %r251;
	add.s32 	%r934, %r933, %r247;
	add.s32 	%r935, %r934, %r255;
	add.s32 	%r256, %r935, %r928;
	setp.eq.s32 	%p303, %r256, 3;
	mov.b64 	%rd625, 144115188075855872;
	@%p303 bra 	$L__BB0_132;
	and.b64  	%rd521, %rd511, 1;
	setp.eq.b64 	%p304, %rd521, 1;
	setp.eq.s32 	%p305, %r256, 2;
	selp.b64 	%rd522, 144115188075855872, 0, %p305;
	selp.b64 	%rd625, %rd522, 0, %p304;
$L__BB0_132:
	or.b64  	%rd182, %rd625, %rd179;
	add.s32 	%r936, %r249, %r253;
	shr.u64 	%rd524, %rd566, 59;
	cvt.u32.u64 	%r937, %rd524;
	and.b32  	%r257, %r937, 1;
	add.s32 	%r938, %r936, %r257;
	selp.b32 	%r939, %r938, 0, %p22;
	shr.u64 	%rd525, %rd6, 59;
	cvt.u32.u64 	%r940, %rd525;
	and.b32  	%r258, %r940, 1;
	shr.u64 	%rd526, %rd567, 59;
	cvt.u32.u64 	%r941, %rd526;
	and.b32  	%r942, %r941, 1;
	selp.b32 	%r259, %r942, 0, %p21;
	add.s32 	%r943, %r258, %r250;
	add.s32 	%r944, %r943, %r255;
	add.s32 	%r945, %r944, %r251;
	add.s32 	%r946, %r945, %r259;
	add.s32 	%r260, %r946, %r939;
	setp.eq.s32 	%p308, %r260, 3;
	mov.b64 	%rd626, 288230376151711744;
	@%p308 bra 	$L__BB0_134;
	and.b64  	%rd528, %rd518, 1;
	setp.eq.b64 	%p309, %rd528, 1;
	setp.eq.s32 	%p310, %r260, 2;
	selp.b64 	%rd529, 288230376151711744, 0, %p310;
	selp.b64 	%rd626, %rd529, 0, %p309;
$L__BB0_134:
	or.b64  	%rd185, %rd626, %rd182;
	add.s32 	%r947, %r253, %r257;
	shr.u64 	%rd531, %rd566, 60;
	cvt.u32.u64 	%r948, %rd531;
	and.b32  	%r261, %r948, 1;
	add.s32 	%r949, %r947, %r261;
	selp.b32 	%r950, %r949, 0, %p22;
	shr.u64 	%rd532, %rd6, 60;
	cvt.u32.u64 	%r951, %rd532;
	and.b32  	%r262, %r951, 1;
	shr.u64 	%rd533, %rd567, 60;
	cvt.u32.u64 	%r952, %rd533;
	and.b32  	%r953, %r952, 1;
	selp.b32 	%r263, %r953, 0, %p21;
	add.s32 	%r954, %r262, %r254;
	add.s32 	%r955, %r954, %r259;
	add.s32 	%r956, %r955, %r255;
	add.s32 	%r957, %r956, %r263;
	add.s32 	%r264, %r957, %r950;
	setp.eq.s32 	%p313, %r264, 3;
	mov.b64 	%rd627, 576460752303423488;
	@%p313 bra 	$L__BB0_136;
	and.b64  	%rd535, %rd525, 1;
	setp.eq.b64 	%p314, %rd535, 1;
	setp.eq.s32 	%p315, %r264, 2;
	selp.b64 	%rd536, 576460752303423488, 0, %p315;
	selp.b64 	%rd627, %rd536, 0, %p314;
$L__BB0_136:
	or.b64  	%rd188, %rd627, %rd185;
	add.s32 	%r958, %r257, %r261;
	shr.u64 	%rd538, %rd566, 61;
	cvt.u32.u64 	%r959, %rd538;
	and.b32  	%r265, %r959, 1;
	add.s32 	%r960, %r958, %r265;
	selp.b32 	%r961, %r960, 0, %p22;
	shr.u64 	%rd539, %rd6, 61;
	cvt.u32.u64 	%r962, %rd539;
	and.b32  	%r266, %r962, 1;
	shr.u64 	%rd540, %rd567, 61;
	cvt.u32.u64 	%r963, %rd540;
	and.b32  	%r964, %r963, 1;
	selp.b32 	%r267, %r964, 0, %p21;
	add.s32 	%r965, %r266, %r258;
	add.s32 	%r966, %r965, %r263;
	add.s32 	%r967, %r966, %r259;
	add.s32 	%r968, %r967, %r267;
	add.s32 	%r268, %r968, %r961;
	setp.eq.s32 	%p318, %r268, 3;
	mov.b64 	%rd628, 1152921504606846976;
	@%p318 bra 	$L__BB0_138;
	and.b64  	%rd542, %rd532, 1;
	setp.eq.b64 	%p319, %rd542, 1;
	setp.eq.s32 	%p320, %r268, 2;
	selp.b64 	%rd543, 1152921504606846976, 0, %p320;
	selp.b64 	%rd628, %rd543, 0, %p319;
$L__BB0_138:
	or.b64  	%rd191, %rd628, %rd188;
	add.s32 	%r969, %r261, %r265;
	shr.u64 	%rd545, %rd566, 62;
	cvt.u32.u64 	%r970, %rd545;
	and.b32  	%r269, %r970, 1;
	add.s32 	%r971, %r969, %r269;
	selp.b32 	%r972, %r971, 0, %p22;
	shr.u64 	%rd546, %rd6, 62;
	cvt.u32.u64 	%r973, %rd546;
	and.b32  	%r270, %r973, 1;
	shr.u64 	%rd547, %rd567, 62;
	cvt.u32.u64 	%r974, %rd547;
	and.b32  	%r975, %r974, 1;
	selp.b32 	%r271, %r975, 0, %p21;
	add.s32 	%r976, %r270, %r262;
	add.s32 	%r977, %r976, %r267;
	add.s32 	%r978, %r977, %r263;
	add.s32 	%r979, %r978, %r271;
	add.s32 	%r272, %r979, %r972;
	setp.eq.s32 	%p323, %r272, 3;
	mov.b64 	%rd629, 2305843009213693952;
	@%p323 bra 	$L__BB0_140;
	and.b64  	%rd549, %rd539, 1;
	setp.eq.b64 	%p324, %rd549, 1;
	setp.eq.s32 	%p325, %r272, 2;
	selp.b64 	%rd550, 2305843009213693952, 0, %p325;
	selp.b64 	%rd629, %rd550, 0, %p324;
$L__BB0_140:
	setp.lt.s32 	%p326, %r3, %r14;
	setp.gt.s32 	%p327, %r3, 0;
	or.b64  	%rd194, %rd629, %rd191;
	add.s32 	%r980, %r265, %r269;
	shr.u64 	%rd552, %rd566, 63;
	cvt.u32.u64 	%r273, %rd552;
	add.s32 	%r981, %r980, %r273;
	selp.b32 	%r982, %r981, 0, %p327;
	shr.u64 	%rd553, %rd6, 63;
	cvt.u32.u64 	%r983, %rd553;
	shr.u64 	%rd554, %rd567, 63;
	cvt.u32.u64 	%r984, %rd554;
	selp.b32 	%r274, %r984, 0, %p326;
	add.s32 	%r985, %r266, %r983;
	add.s32 	%r986, %r985, %r271;
	add.s32 	%r987, %r986, %r267;
	add.s32 	%r988, %r987, %r274;
	add.s32 	%r275, %r988, %r982;
	setp.eq.s32 	%p328, %r275, 3;
	mov.b64 	%rd630, 4611686018427387904;
	@%p328 bra 	$L__BB0_142;
	and.b64  	%rd556, %rd546, 1;
	setp.eq.b64 	%p329, %rd556, 1;
	setp.eq.s32 	%p330, %r275, 2;
	selp.b64 	%rd557, 4611686018427387904, 0, %p330;
	selp.b64 	%rd630, %rd557, 0, %p329;
$L__BB0_142:
	setp.gt.s32 	%p331, %r3, 0;
	or.b64  	%rd558, %rd630, %rd194;
	add.s32 	%r989, %r269, %r273;
	selp.b32 	%r990, %r989, 0, %p331;
	add.s32 	%r991, %r999, %r990;
	add.s32 	%r992, %r991, %r270;
	add.s32 	%r993, %r992, %r1001;
	add.s32 	%r994, %r993, %r1003;
	add.s32 	%r995, %r994, %r274;
	add.s32 	%r996, %r995, %r271;
	setp.eq.s32 	%p332, %r996, 3;
	setp.eq.s32 	%p333, %r996, 2;
	selp.b64 	%rd559, -9223372036854775808, 0, %p333;
	and.b64  	%rd560, %rd6, %rd559;
	selp.b64 	%rd561, -9223372036854775808, %rd560, %p332;
	or.b64  	%rd562, %rd558, %rd561;
	cvta.to.global.u64 	%rd563, %rd197;
	mul.wide.s32 	%rd564, %r2, 8;
	add.s64 	%rd565, %rd563, %rd564;
	st.global.u64 	[%rd565], %rd562;
$L__BB0_143:
	ret;

}


// ===== COMPILED SASS (sm_100) =====

	.target	sm_100

	.elftype	@"ET_EXEC"


//--------------------- .note.nv.tkinfo           --------------------------
	.section	.note.nv.tkinfo,"",@"SHT_NOTE"
	.sectionflags	@"SHF_NOTE_NV_TKINFO"
	.tkinfo
        /*0018*/ 	.word	0x00000002
        /*0030*/ 	.string	""
        /*0030*/ 	.string	"ptxas"
        /*0030*/ 	.string	"Cuda compilation tools, release 13.0, V13.0.88"
        /*0030*/ 	.string	"Build cuda_13.0.r13.0/compiler.36424714_0"
        /*0030*/ 	.string	"-arch sm_100 -m 64 "



//--------------------- .note.nv.cuinfo           --------------------------
	.section	.note.nv.cuinfo,"",@"SHT_NOTE"
	.sectionflags	@"SHF_NOTE_NV_CUINFO"
        /*0018*/ 	.short	0x0002
        /*001a*/ 	.short	0x0064
        /*001c*/ 	.short	0x0082
	.zero		2


//--------------------- .nv.info                  --------------------------
	.section	.nv.info,"",@"SHT_CUDA_INFO"
	.align	4


	//----- nvinfo : EIATTR_REGCOUNT
	.align		4
        /*0000*/ 	.byte	0x04, 0x2f
        /*0002*/ 	.short	(.L_1 - .L_0)
	.align		4
.L_0:
        /*0004*/ 	.word	index@(_Z19game_of_life_kernelPKmPmi)
        /*0008*/ 	.word	0x00000020


	//----- nvinfo : EIATTR_FRAME_SIZE
	.align		4
.L_1:
        /*000c*/ 	.byte	0x04, 0x11
        /*000e*/ 	.short	(.L_3 - .L_2)
	.align		4
.L_2:
        /*0010*/ 	.word	index@(_Z19game_of_life_kernelPKmPmi)
        /*0014*/ 	.word	0x00000000


	//----- nvinfo : EIATTR_MIN_STACK_SIZE
	.align		4
.L_3:
        /*0018*/ 	.byte	0x04, 0x12
        /*001a*/ 	.short	(.L_5 - .L_4)
	.align		4
.L_4:
        /*001c*/ 	.word	index@(_Z19game_of_life_kernelPKmPmi)
        /*0020*/ 	.word	0x00000000
.L_5:


//--------------------- .nv.compat                --------------------------
	.section	.nv.compat,"",@"SHT_CUDA_COMPAT_INFO"
	.align	4
        /*0000*/ 	.byte	0x02, 0x09, 0x00, 0x00, 0x02, 0x02, 0x01, 0x00, 0x02, 0x05, 0x05, 0x00, 0x03, 0x07, 0x01, 0x01
        /*0010*/ 	.byte	0x02, 0x03, 0x00, 0x00, 0x02, 0x06, 0x01, 0x00, 0x04, 0x0b, 0x08, 0x00, 0x09, 0x00, 0x00, 0x00
        /*0020*/ 	.byte	0x00, 0x00, 0x00, 0x00


//--------------------- .nv.info._Z19game_of_life_kernelPKmPmi --------------------------
	.section	.nv.info._Z19game_of_life_kernelPKmPmi,"",@"SHT_CUDA_INFO"
	.sectionflags	@""
	.align	4


	//----- nvinfo : EIATTR_CUDA_API_VERSION
	.align		4
        /*0000*/ 	.byte	0x04, 0x37
        /*0002*/ 	.short	(.L_7 - .L_6)
.L_6:
        /*0004*/ 	.word	0x00000082


	//----- nvinfo : EIATTR_KPARAM_INFO
	.align		4
.L_7:
        /*0008*/ 	.byte	0x04, 0x17
        /*000a*/ 	.short	(.L_9 - .L_8)
.L_8:
        /*000c*/ 	.word	0x00000000
        /*0010*/ 	.short	0x0002
        /*0012*/ 	.short	0x0010
        /*0014*/ 	.byte	0x00, 0xf0, 0x11, 0x00


	//----- nvinfo : EIATTR_KPARAM_INFO
	.align		4
.L_9:
        /*0018*/ 	.byte	0x04, 0x17
        /*001a*/ 	.short	(.L_11 - .L_10)
.L_10:
        /*001c*/ 	.word	0x00000000
        /*0020*/ 	.short	0x0001
        /*0022*/ 	.short	0x0008
        /*0024*/ 	.byte	0x00, 0xf5, 0x21, 0x00


	//----- nvinfo : EIATTR_KPARAM_INFO
	.align		4
.L_11:
        /*0028*/ 	.byte	0x04, 0x17
        /*002a*/ 	.short	(.L_13 - .L_12)
.L_12:
        /*002c*/ 	.word	0x00000000
        /*0030*/ 	.short	0x0000
        /*0032*/ 	.short	0x0000
        /*0034*/ 	.byte	0x00, 0xf5, 0x21, 0x00


	//----- nvinfo : EIATTR_SPARSE_MMA_MASK
	.align		4
.L_13:
        /*0038*/ 	.byte	0x03, 0x50
        /*003a*/ 	.short	0x0000


	//----- nvinfo : EIATTR_MAXREG_COUNT
	.align		4
        /*003c*/ 	.byte	0x03, 0x1b
        /*003e*/ 	.short	0x00ff


	//----- nvinfo : EIATTR_MERCURY_ISA_VERSION
	.align		4
        /*0040*/ 	.byte	0x03, 0x5f
        /*0042*/ 	.short	0x0101


	//----- nvinfo : EIATTR_VRC_CTA_INIT_COUNT
	.align		4
        /*0044*/ 	.byte	0x02, 0x4a
	.zero		1
	.zero		1


	//----- nvinfo : EIATTR_EXIT_INSTR_OFFSETS
	.align		4
        /*0048*/ 	.byte	0x04, 0x1c
        /*004a*/ 	.short	(.L_15 - .L_14)


	//   ....[0]....
.L_14:
        /*004c*/ 	.word	0x00000090


	//   ....[1]....
        /*0050*/ 	.word	0x00005c00


	//----- nvinfo : EIATTR_CRS_STACK_SIZE
	.align		4
.L_15:
        /*0054*/ 	.byte	0x04, 0x1e
        /*0056*/ 	.short	(.L_17 - .L_16)
.L_16:
        /*0058*/ 	.word	0x00000000


	//----- nvinfo : EIATTR_CBANK_PARAM_SIZE
	.align		4
.L_17:
        /*005c*/ 	.byte	0x03, 0x19
        /*005e*/ 	.short	0x0014


	//----- nvinfo : EIATTR_PARAM_CBANK
	.align		4
        /*0060*/ 	.byte	0x04, 0x0a
        /*0062*/ 	.short	(.L_19 - .L_18)
	.align		4
.L_18:
        /*0064*/ 	.word	index@(.nv.constant0._Z19game_of_life_kernelPKmPmi)
        /*0068*/ 	.short	0x0380
        /*006a*/ 	.short	0x0014


	//----- nvinfo : EIATTR_SW_WAR
	.align		4
.L_19:
        /*006c*/ 	.byte	0x04, 0x36
        /*006e*/ 	.short	(.L_21 - .L_20)
.L_20:
        /*0070*/ 	.word	0x00000008
.L_21:


//--------------------- .nv.callgraph             --------------------------
	.section	.nv.callgraph,"",@"SHT_CUDA_CALLGRAPH"
	.align	4
	.sectionentsize	8
	.align		4
        /*0000*/ 	.word	0x00000000
	.align		4
        /*0004*/ 	.word	0xffffffff
	.align		4
        /*0008*/ 	.word	0x00000000
	.align		4
        /*000c*/ 	.word	0xfffffffe
	.align		4
        /*0010*/ 	.word	0x00000000
	.align		4
        /*0014*/ 	.word	0xfffffffd
	.align		4
        /*0018*/ 	.word	0x00000000
	.align		4
        /*001c*/ 	.word	0xfffffffc


//--------------------- .text._Z19game_of_life_kernelPKmPmi --------------------------
	.section	.text._Z19game_of_life_kernelPKmPmi,"ax",@progbits
	.align	128
        .global         _Z19game_of_life_kernelPKmPmi
        .type           _Z19game_of_life_kernelPKmPmi,@function
        .size           _Z19game_of_life_kernelPKmPmi,(.L_x_3 - _Z19game_of_life_kernelPKmPmi)
        .other          _Z19game_of_life_kernelPKmPmi,@"STO_CUDA_ENTRY STV_DEFAULT"
_Z19game_of_life_kernelPKmPmi:
.text._Z19game_of_life_kernelPKmPmi:
[----:B------:R-:W-:Y:S01]  /*0000*/  LDC R1, c[0x0][0x37c] ;  /* 0x0000df00ff017b82 */ /* 0x000fe20000000800 */
[----:B------:R-:W0:Y:S07]  /*0010*/  S2R R3, SR_TID.X ;  /* 0x0000000000037919 */ /* 0x000e2e0000002100 */
[----:B------:R-:W1:Y:S08]  /*0020*/  LDC R2, c[0x0][0x390] ;  /* 0x0000e400ff027b82 */ /* 0x000e700000000800 */
[----:B------:R-:W0:Y:S08]  /*0030*/  S2UR UR4, SR_CTAID.X ;  /* 0x00000000000479c3 */ /* 0x000e300000002500 */
[----:B------:R-:W0:Y:S01]  /*0040*/  LDC R8, c[0x0][0x360] ;  /* 0x0000d800ff087b82 */ /* 0x000e220000000800 */
[----:B-1----:R-:W-:Y:S01]  /*0050*/  SHF.R.S32.HI R15, RZ, 0x6, R2 ;  /* 0x00000006ff0f7819 */ /* 0x002fe20000011402 */
[----:B0-----:R-:W-:-:S04]  /*0060*/  IMAD R8, R8, UR4, R3 ;  /* 0x0000000408087c24 */ /* 0x001fc8000f8e0203 */
[----:B------:R-:W-:-:S05]  /*0070*/  IMAD R3, R15, R2, RZ ;  /* 0x000000020f037224 */ /* 0x000fca00078e02ff */
[----:B------:R-:W-:-:S13]  /*0080*/  ISETP.GE.AND P0, PT, R8, R3, PT ;  /* 0x000000030800720c */ /* 0x000fda0003f06270 */
[----:B------:R-:W-:Y:S05]  /*0090*/  @P0 EXIT ;  /* 0x000000000000094d */ /* 0x000fea0003800000 */
[-C--:B------:R-:W-:Y:S01]  /*00a0*/  IABS R6, R15.reuse ;  /* 0x0000000f00067213 */ /* 0x080fe20000000000 */
[----:B------:R-:W0:Y:S01]  /*00b0*/  LDC.64 R12, c[0x0][0x380] ;  /* 0x0000e000ff0c7b82 */ /* 0x000e220000000a00 */
[----:B------:R-:W-:Y:S01]  /*00c0*/  IABS R7, R8 ;  /* 0x0000000800077213 */ /* 0x000fe20000000000 */
[----:B------:R-:W1:Y:S01]  /*00d0*/  LDCU.64 UR4, c[0x0][0x380] ;  /* 0x00007000ff0477ac */ /* 0x000e620008000a00 */
[----:B------:R-:W2:Y:S01]  /*00e0*/  I2F.RP R0, R6 ;  /* 0x0000000600007306 */ /* 0x000ea20000209400 */
[----:B------:R-:W-:Y:S01]  /*00f0*/  IABS R9, R15 ;  /* 0x0000000f00097213 */ /* 0x000fe20000000000 */
[----:B------:R-:W3:Y:S06]  /*0100*/  LDCU.64 UR8, c[0x0][0x358] ;  /* 0x00006b00ff0877ac */ /* 0x000eec0008000a00 */
[----:B--2---:R-:W2:Y:S02]  /*0110*/  MUFU.RCP R0, R0 ;  /* 0x0000000000007308 */ /* 0x004ea40000001000 */
[----:B--2---:R-:W-:-:S06]  /*0120*/  VIADD R4, R0, 0xffffffe ;  /* 0x0ffffffe00047836 */ /* 0x004fcc0000000000 */
[----:B------:R2:W4:Y:S02]  /*0130*/  F2I.FTZ.U32.TRUNC.NTZ R5, R4 ;  /* 0x0000000400057305 */ /* 0x000524000021f000 */
[----:B--2---:R-:W-:Y:S02]  /*0140*/  IMAD.MOV.U32 R4, RZ, RZ, RZ ;  /* 0x000000ffff047224 */ /* 0x004fe400078e00ff */
[----:B----4-:R-:W-:-:S04]  /*0150*/  IMAD.MOV R3, RZ, RZ, -R5 ;  /* 0x000000ffff037224 */ /* 0x010fc800078e0a05 */
[----:B------:R-:W-:-:S04]  /*0160*/  IMAD R3, R3, R6, RZ ;  /* 0x0000000603037224 */ /* 0x000fc800078e02ff */
[----:B------:R-:W-:-:S04]  /*0170*/  IMAD.HI.U32 R5, R5, R3, R4 ;  /* 0x0000000305057227 */ /* 0x000fc800078e0004 */
[----:B------:R-:W-:Y:S02]  /*0180*/  IMAD.MOV R3, RZ, RZ, -R9 ;  /* 0x000000ffff037224 */ /* 0x000fe400078e0a09 */
[----:B------:R-:W-:-:S04]  /*0190*/  IMAD.HI.U32 R0, R5, R7, RZ ;  /* 0x0000000705007227 */ /* 0x000fc800078e00ff */
[----:B------:R-:W-:-:S05]  /*01a0*/  IMAD R3, R0, R3, R7 ;  /* 0x0000000300037224 */ /* 0x000fca00078e0207 */
[----:B------:R-:W-:-:S13]  /*01b0*/  ISETP.GT.U32.AND P1, PT, R6, R3, PT ;  /* 0x000000030600720c */ /* 0x000fda0003f24070 */
[----:B------:R-:W-:Y:S02]  /*01c0*/  @!P1 IMAD.IADD R3, R3, 0x1, -R6 ;  /* 0x0000000103039824 */ /* 0x000fe400078e0a06 */
[----:B------:R-:W-:Y:S01]  /*01d0*/  @!P1 VIADD R0, R0, 0x1 ;  /* 0x0000000100009836 */ /* 0x000fe20000000000 */
[----:B------:R-:W-:Y:S02]  /*01e0*/  ISETP.NE.AND P1, PT, R15, RZ, PT ;  /* 0x000000ff0f00720c */ /* 0x000fe40003f25270 */
[----:B------:R-:W-:Y:S02]  /*01f0*/  ISETP.GE.U32.AND P0, PT, R3, R6, PT ;  /* 0x000000060300720c */ /* 0x000fe40003f06070 */
[----:B------:R-:W-:-:S04]  /*0200*/  LOP3.LUT R3, R8, R15, RZ, 0x3c, !PT ;  /* 0x0000000f08037212 */ /* 0x000fc800078e3cff */
[----:B------:R-:W-:-:S07]  /*0210*/  ISETP.GE.AND P2, PT, R3, RZ, PT ;  /* 0x000000ff0300720c */ /* 0x000fce0003f46270 */
[----:B------:R-:W-:-:S06]  /*0220*/  @P0 VIADD R0, R0, 0x1 ;  /* 0x0000000100000836 */ /* 0x000fcc0000000000 */
[----:B------:R-:W-:Y:S01]  /*0230*/  @!P2 IMAD.MOV R0, RZ, RZ, -R0 ;  /* 0x000000ffff00a224 */ /* 0x000fe200078e0a00 */
[----:B------:R-:W-:-:S04]  /*0240*/  @!P1 LOP3.LUT R0, RZ, R15, RZ, 0x33, !PT ;  /* 0x0000000fff009212 */ /* 0x000fc800078e33ff */
[C---:B------:R-:W-:Y:S01]  /*0250*/  ISETP.GE.AND P0, PT, R0.reuse, 0x1, PT ;  /* 0x000000010000780c */ /* 0x040fe20003f06270 */
[----:B------:R-:W-:Y:S02]  /*0260*/  IMAD.MOV R3, RZ, RZ, -R0 ;  /* 0x000000ffff037224 */ /* 0x000fe400078e0a00 */
[----:B------:R-:W-:Y:S02]  /*0270*/  VIADD R4, R0, 0xffffffff ;  /* 0xffffffff00047836 */ /* 0x000fe40000000000 */
[C---:B------:R-:W-:Y:S02]  /*0280*/  IMAD R3, R15.reuse, R3, R8 ;  /* 0x000000030f037224 */ /* 0x040fe400078e0208 */
[----:B------:R-:W-:-:S03]  /*0290*/  IMAD R6, R15, R4, RZ ;  /* 0x000000040f067224 */ /* 0x000fc600078e02ff */
[----:B------:R-:W-:Y:S02]  /*02a0*/  VIMNMX R9, PT, PT, R0, R3, PT ;  /* 0x0000000300097248 */ /* 0x000fe40003fe0100 */
[--C-:B------:R-:W-:Y:S01]  /*02b0*/  SHF.R.S32.HI R5, RZ, 0x1f, R3.reuse ;  /* 0x0000001fff057819 */ /* 0x100fe20000011403 */
[----:B------:R-:W-:Y:S01]  /*02c0*/  @P0 IMAD R23, R15, R4, R3 ;  /* 0x000000040f170224 */ /* 0x000fe200078e0203 */
[----:B------:R-:W-:Y:S02]  /*02d0*/  IADD3 R7, P2, PT, R3, R6, RZ ;  /* 0x0000000603077210 */ /* 0x000fe40007f5e0ff */
[----:B------:R-:W-:Y:S01]  /*02e0*/  ISETP.GE.AND P1, PT, R9, 0x1, PT ;  /* 0x000000010900780c */ /* 0x000fe20003f26270 */
[----:B0-----:R-:W-:Y:S01]  /*02f0*/  @P0 IMAD.WIDE R22, R23, 0x8, R12 ;  /* 0x0000000817160825 */ /* 0x001fe200078e020c */
[----:B------:R-:W-:Y:S02]  /*0300*/  LEA.HI.X.SX32 R6, R6, R5, 0x1, P2 ;  /* 0x0000000506067211 */ /* 0x000fe400010f0eff */
[----:B------:R-:W-:-:S02]  /*0310*/  CS2R R4, SRZ ;  /* 0x0000000000047805 */ /* 0x000fc4000001ff00 */
[----:B-1----:R-:W-:-:S04]  /*0320*/  LEA R10, P2, R7, UR4, 0x3 ;  /* 0x00000004070a7c11 */ /* 0x002fc8000f8418ff */
[----:B------:R-:W-:Y:S01]  /*0330*/  LEA.HI.X R11, R7, UR5, R6, 0x3, P2 ;  /* 0x00000005070b7c11 */ /* 0x000fe200090f1c06 */
[C---:B------:R-:W-:Y:S01]  /*0340*/  VIADD R6, R15.reuse, 0xffffffff ;  /* 0xffffffff0f067836 */ /* 0x040fe20000000000 */
[----:B---3--:R0:W2:Y:S01]  /*0350*/  @P0 LDG.E.64.CONSTANT R4, desc[UR8][R22.64] ;  /* 0x0000000816040981 */ /* 0x0080a2000c1e9b00 */
[----:B------:R-:W-:Y:S01]  /*0360*/  IMAD R7, R15, R0, R3 ;  /* 0x000000000f077224 */ /* 0x000fe200078e0203 */
[C---:B------:R-:W-:Y:S02]  /*0370*/  ISETP.GE.AND P5, PT, R3.reuse, 0x1, PT ;  /* 0x000000010300780c */ /* 0x040fe40003fa6270 */
[----:B------:R-:W3:Y:S01]  /*0380*/  @P1 LDG.E.CONSTANT R9, desc[UR8][R10.64+-0x4] ;  /* 0xfffffc080a091981 */ /* 0x000ee2000c1e9900 */
[----:B------:R-:W-:Y:S01]  /*0390*/  ISETP.GE.AND P4, PT, R3, R6, PT ;  /* 0x000000060300720c */ /* 0x000fe20003f86270 */
[----:B------:R-:W-:-:S05]  /*03a0*/  IMAD.WIDE R12, R7, 0x8, R12 ;  /* 0x00000008070c7825 */ /* 0x000fca00078e020c */
[----:B------:R-:W4:Y:S04]  /*03b0*/  LDG.E.64.CONSTANT R6, desc[UR8][R12.64] ;  /* 0x000000080c067981 */ /* 0x000f28000c1e9b00 */
[----:B------:R-:W5:Y:S04]  /*03c0*/  @P5 LDG.E.CONSTANT R14, desc[UR8][R12.64+-0x4] ;  /* 0xfffffc080c0e5981 */ /* 0x000f68000c1e9900 */
[----:B------:R-:W5:Y:S01]  /*03d0*/  @!P4 LDG.E.CONSTANT R18, desc[UR8][R12.64+0x8] ;  /* 0x000008080c12c981 */ /* 0x000f62000c1e9900 */
[----:B------:R-:W-:Y:S01]  /*03e0*/  VIADD R19, R2, 0xffffffff ;  /* 0xffffffff02137836 */ /* 0x000fe20000000000 */
[----:B------:R-:W-:-:S02]  /*03f0*/  ISETP.LT.OR P3, PT, R0, 0x1, P4 ;  /* 0x000000010000780c */ /* 0x000fc40002761670 */
[----:B------:R-:W-:Y:S02]  /*0400*/  CS2R R20, SRZ ;  /* 0x0000000000147805 */ /* 0x000fe4000001ff00 */
[C---:B------:R-:W-:Y:S01]  /*0410*/  ISETP.GE.AND P6, PT, R0.reuse, R19, PT ;  /* 0x000000130000720c */ /* 0x040fe20003fc6270 */
[----:B------:R-:W-:Y:S01]  /*0420*/  BSSY.RECONVERGENT B0, `(.L_x_0) ;  /* 0x0000018000007945 */ /* 0x000fe20003800200 */
[----:B------:R-:W-:Y:S01]  /*0430*/  ISETP.GT.AND P2, PT, R0, RZ, PT ;  /* 0x000000ff0000720c */ /* 0x000fe20003f44270 */
[----:B0-----:R-:W-:Y:S01]  /*0440*/  IMAD.MOV.U32 R22, RZ, RZ, RZ ;  /* 0x000000ffff167224 */ /* 0x001fe200078e00ff */
[----:B------:R-:W-:-:S05]  /*0450*/  ISETP.GT.AND P0, PT, R3, RZ, PT ;  /* 0x000000ff0300720c */ /* 0x000fca0003f04270 */
[----:B------:R0:W5:Y:S01]  /*0460*/  @!P3 LDG.E.CONSTANT R17, desc[UR8][R10.64+0x8] ;  /* 0x000008080a11b981 */ /* 0x000162000c1e9900 */
[----:B------:R-:W-:Y:S01]  /*0470*/  CS2R R2, SRZ ;  /* 0x0000000000027805 */ /* 0x000fe2000001ff00 */
[----:B0-----:R-:W-:Y:S01]  /*0480*/  IMAD.MOV.U32 R10, RZ, RZ, RZ ;  /* 0x000000ffff0a7224 */ /* 0x001fe200078e00ff */
[----:B--2---:R-:W-:Y:S02]  /*0490*/  SHF.R.U32.HI R16, RZ, 0x1, R4 ;  /* 0x00000001ff107819 */ /* 0x004fe40000011604 */
[----:B---3--:R-:W-:Y:S02]  /*04a0*/  @P1 SHF.R.U32.HI R20, RZ, 0x1f, R9 ;  /* 0x0000001fff141819 */ /* 0x008fe40000011609 */
[----:B------:R-:W-:Y:S02]  /*04b0*/  LOP3.LUT R9, R4, 0x1, RZ, 0xc0, !PT ;  /* 0x0000000104097812 */ /* 0x000fe400078ec0ff */
[----:B------:R-:W-:Y:S02]  /*04c0*/  LOP3.LUT R16, R16, 0x1, RZ, 0xc0, !PT ;  /* 0x0000000110107812 */ /* 0x000fe400078ec0ff */
[----:B----4-:R-:W-:-:S03]  /*04d0*/  SHF.R.U32.HI R11, RZ, 0x1, R6 ;  /* 0x00000001ff0b7819 */ /* 0x010fc60000011606 */
[----:B------:R-:W-:Y:S01]  /*04e0*/  IMAD.IADD R9, R9, 0x1, R16 ;  /* 0x0000000109097824 */ /* 0x000fe200078e0210 */
[----:B------:R-:W-:Y:S02]  /*04f0*/  PLOP3.LUT P1, PT, PT, PT, PT, 0x8, 0x80 ;  /* 0x000000000080781c */ /* 0x000fe40003f2e170 */
[----:B------:R-:W-:Y:S02]  /*0500*/  LOP3.LUT R11, R11, 0x1, RZ, 0xc0, !PT ;  /* 0x000000010b0b7812 */ /* 0x000fe400078ec0ff */
[----:B------:R-:W-:Y:S01]  /*0510*/  SEL R23, R9, RZ, P2 ;  /* 0x000000ff09177207 */ /* 0x000fe20001000000 */
[----:B------:R-:W-:Y:S08]  /*0520*/  @P6 BRA `(.L_x_1) ;  /* 0x00000000001c6947 */ /* 0x000ff00003800000 */
[----:B------:R-:W-:-:S05]  /*0530*/  IMAD.WIDE R12, R15, 0x8, R12 ;  /* 0x000000080f0c7825 */ /* 0x000fca00078e020c */
[----:B------:R-:W2:Y:S04]  /*0540*/  @P5 LDG.E.CONSTANT R24, desc[UR8][R12.64+-0x4] ;  /* 0xfffffc080c185981 */ /* 0x000ea8000c1e9900 */
[----:B------:R-:W3:Y:S04]  /*0550*/  @!P4 LDG.E.CONSTANT R15, desc[UR8][R12.64+0x8] ;  /* 0x000008080c0fc981 */ /* 0x000ee8000c1e9900 */
[----:B------:R0:W5:Y:S01]  /*0560*/  LDG.E.64.CONSTANT R2, desc[UR8][R12.64] ;  /* 0x000000080c027981 */ /* 0x000162000c1e9b00 */
[----:B------:R-:W-:Y:S02]  /*0570*/  PLOP3.LUT P1, PT, P0, PT, PT, 0x80, 0x8 ;  /* 0x000000000008781c */ /* 0x000fe4000072f070 */
[----:B--2---:R-:W-:-:S02]  /*0580*/  @P5 SHF.R.U32.HI R22, RZ, 0x1f, R24 ;  /* 0x0000001fff165819 */ /* 0x004fc40000011618 */
[----:B0--3--:R-:W-:-:S09]  /*0590*/  @!P4 LOP3.LUT R10, R15, 0x1, RZ, 0xc0, !PT ;  /* 0x000000010f0ac812 */ /* 0x009fd200078ec0ff */
.L_x_1:
[----:B------:R-:W-:Y:S05]  /*05a0*/  BSYNC.RECONVERGENT B0 ;  /* 0x0000000000007941 */ /* 0x000fea0003800200 */
.L_x_0:
[----:B------:R-:W-:Y:S01]  /*05b0*/  SEL R22, R22, RZ, P1 ;  /* 0x000000ff16167207 */ /* 0x000fe20000800000 */
[----:B------:R-:W-:Y:S01]  /*05c0*/  IMAD.MOV.U32 R28, RZ, RZ, 0x1 ;  /* 0x00000001ff1c7424 */ /* 0x000fe200078e00ff */
[----:B-----5:R-:W-:Y:S02]  /*05d0*/  @P5 SHF.R.U32.HI R21, RZ, 0x1f, R14 ;  /* 0x0000001fff155819 */ /* 0x020fe4000001160e */
[----:B------:R-:W-:Y:S02]  /*05e0*/  CS2R R14, SRZ ;  /* 0x00000000000e7805 */ /* 0x000fe4000001ff00 */
[----:B------:R-:W-:Y:S01]  /*05f0*/  IADD3 R13, PT, PT, R11, R23, R20 ;  /* 0x000000170b0d7210 */ /* 0x000fe20007ffe014 */
[----:B------:R-:W-:Y:S01]  /*0600*/  UMOV UR6, URZ ;  /* 0x000000ff00067c82 */ /* 0x000fe20008000000 */
[----:B------:R-:W-:Y:S01]  /*0610*/  ISETP.GE.AND P1, PT, R0, R19, PT ;  /* 0x000000130000720c */ /* 0x000fe20003f26270 */
[----:B------:R-:W-:Y:S01]  /*0620*/  UMOV UR5, URZ ;  /* 0x000000ff00057c82 */ /* 0x000fe20008000000 */
[--C-:B------:R-:W-:Y:S01]  /*0630*/  SHF.R.U32.HI R19, RZ, 0x2, R2.reuse ;  /* 0x00000002ff137819 */ /* 0x100fe20000011602 */
[----:B------:R-:W-:Y:S01]  /*0640*/  UMOV UR4, URZ ;  /* 0x000000ff00047c82 */ /* 0x000fe20008000000 */
[----:B------:R-:W-:Y:S01]  /*0650*/  @!P4 LOP3.LUT R15, R18, 0x1, RZ, 0xc0, !PT ;  /* 0x00000001120fc812 */ /* 0x000fe200078ec0ff */
[----:B------:R-:W-:Y:S01]  /*0660*/  ULOP3.LUT UR6, UR4, UR5, UR6, 0xfe, !UPT ;  /* 0x0000000504067292 */ /* 0x000fe2000f8efe06 */
[----:B------:R-:W-:Y:S01]  /*0670*/  IADD3 R13, PT, PT, R22, R13, R21 ;  /* 0x0000000d160d7210 */ /* 0x000fe20007ffe015 */
[----:B------:R-:W-:Y:S01]  /*0680*/  UMOV UR7, URZ ;  /* 0x000000ff00077c82 */ /* 0x000fe20008000000 */
[----:B------:R-:W-:Y:S01]  /*0690*/  SHF.R.U32.HI R18, RZ, 0x1, R2 ;  /* 0x00000001ff127819 */ /* 0x000fe20000011602 */
[----:B------:R-:W-:Y:S01]  /*06a0*/  ULOP3.LUT UR10, UR4, UR5, UR6, 0xfe, !UPT ;  /* 0x00000005040a7292 */ /* 0x000fe2000f8efe06 */
[----:B------:R-:W-:-:S02]  /*06b0*/  SHF.R.U32.HI R22, RZ, 0x3, R6 ;  /* 0x00000003ff167819 */ /* 0x000fc40000011606 */
[--C-:B------:R-:W-:Y:S01]  /*06c0*/  SHF.R.U32.HI R21, RZ, 0x3, R2.reuse ;  /* 0x00000003ff157819 */ /* 0x100fe20000011602 */
[----:B------:R-:W-:Y:S01]  /*06d0*/  ULOP3.LUT UR10, UR4, UR5, UR10, 0xfe, !UPT ;  /* 0x00000005040a7292 */ /* 0x000fe2000f8efe0a */
[----:B------:R-:W-:Y:S01]  /*06e0*/  LOP3.LUT R19, R19, 0x1, RZ, 0xc0, !PT ;  /* 0x0000000113137812 */ /* 0x000fe200078ec0ff */
[----:B------:R-:W-:Y:S01]  /*06f0*/  UMOV UR6, URZ ;  /* 0x000000ff00067c82 */ /* 0x000fe20008000000 */
[----:B------:R-:W-:Y:S01]  /*0700*/  @!P3 LOP3.LUT R14, R17, 0x1, RZ, 0xc0, !PT ;  /* 0x00000001110eb812 */ /* 0x000fe200078ec0ff */
[----:B------:R-:W-:Y:S01]  /*0710*/  ULOP3.LUT UR10, UR4, UR5, UR10, 0xfe, !UPT ;  /* 0x00000005040a7292 */ /* 0x000fe2000f8efe0a */
[----:B------:R-:W-:Y:S02]  /*0720*/  SHF.R.U32.HI R23, RZ, 0x4, R2 ;  /* 0x00000004ff177819 */ /* 0x000fe40000011602 */
[----:B------:R-:W-:Y:S01]  /*0730*/  SHF.R.U32.HI R17, RZ, 0x2, R6 ;  /* 0x00000002ff117819 */ /* 0x000fe20000011606 */
[----:B------:R-:W-:Y:S01]  /*0740*/  ULOP3.LUT UR10, UR4, UR5, UR10, 0xfe, !UPT ;  /* 0x00000005040a7292 */ /* 0x000fe2000f8efe0a */
[----:B------:R-:W-:-:S02]  /*0750*/  LOP3.LUT R18, R18, 0x1, RZ, 0xc0, !PT ;  /* 0x0000000112127812 */ /* 0x000fc400078ec0ff */
[----:B------:R-:W-:Y:S01]  /*0760*/  SHF.R.U32.HI R20, RZ, 0x4, R6 ;  /* 0x00000004ff147819 */ /* 0x000fe20000011606 */
[----:B------:R-:W-:Y:S01]  /*0770*/  ULOP3.LUT UR10, UR4, UR5, UR10, 0xfe, !UPT ;  /* 0x00000005040a7292 */ /* 0x000fe2000f8efe0a */
[----:B------:R-:W-:Y:S02]  /*0780*/  LOP3.LUT R22, R22, 0x1, RZ, 0xc0, !PT ;  /* 0x0000000116167812 */ /* 0x000fe400078ec0ff */
[----:B------:R-:W-:Y:S01]  /*0790*/  LOP3.LUT R21, R21, 0x1, RZ, 0xc0, !PT ;  /* 0x0000000115157812 */ /* 0x000fe200078ec0ff */
[----:B------:R-:W-:Y:S01]  /*07a0*/  ULOP3.LUT UR10, UR4, UR5, UR10, 0xfe, !UPT ;  /* 0x00000005040a7292 */ /* 0x000fe2000f8efe0a */
[----:B------:R-:W-:Y:S02]  /*07b0*/  SEL R24, R19, RZ, !P1 ;  /* 0x000000ff13187207 */ /* 0x000fe40004800000 */
[----:B------:R-:W-:Y:S01]  /*07c0*/  SHF.R.U32.HI R26, RZ, 0x2, R4 ;  /* 0x00000002ff1a7819 */ /* 0x000fe20000011604 */
[----:B------:R-:W-:Y:S01]  /*07d0*/  ULOP3.LUT UR10, UR4, UR5, UR10, 0xfe, !UPT ;  /* 0x00000005040a7292 */ /* 0x000fe2000f8efe0a */
[----:B------:R-:W-:-:S02]  /*07e0*/  LOP3.LUT R23, R23, 0x1, RZ, 0xc0, !PT ;  /* 0x0000000117177812 */ /* 0x000fc400078ec0ff */
[----:B------:R-:W-:Y:S01]  /*07f0*/  LOP3.LUT R0, R6, 0x1, RZ, 0xc0, !PT ;  /* 0x0000000106007812 */ /* 0x000fe200078ec0ff */
[----:B------:R-:W-:Y:S01]  /*0800*/  ULOP3.LUT UR10, UR4, UR5, UR10, 0xfe, !UPT ;  /* 0x00000005040a7292 */ /* 0x000fe2000f8efe0a */
[----:B------:R-:W-:Y:S02]  /*0810*/  LOP3.LUT R17, R17, 0x1, RZ, 0xc0, !PT ;  /* 0x0000000111117812 */ /* 0x000fe400078ec0ff */
[----:B------:R-:W-:Y:S01]  /*0820*/  SEL R18, R18, RZ, !P1 ;  /* 0x000000ff12127207 */ /* 0x000fe20004800000 */
[----:B------:R-:W-:Y:S01]  /*0830*/  ULOP3.LUT UR10, UR4, UR6, UR10, 0xfe, !UPT ;  /* 0x00000006040a7292 */ /* 0x000fe2000f8efe0a */
[----:B------:R-:W-:Y:S02]  /*0840*/  LOP3.LUT R20, R20, 0x1, RZ, 0xc0, !PT ;  /* 0x0000000114147812 */ /* 0x000fe400078ec0ff */
[----:B------:R-:W-:Y:S01]  /*0850*/  LOP3.LUT R12, R2, 0x1, RZ, 0xc0, !PT ;  /* 0x00000001020c7812 */ /* 0x000fe200078ec0ff */
[----:B------:R-:W-:Y:S01]  /*0860*/  ULOP3.LUT UR10, UR4, UR5, UR10, 0xfe, !UPT ;  /* 0x00000005040a7292 */ /* 0x000fe2000f8efe0a */
[----:B------:R-:W-:-:S02]  /*0870*/  SEL R21, R21, RZ, !P1 ;  /* 0x000000ff15157207 */ /* 0x000fc40004800000 */
[----:B------:R-:W-:Y:S01]  /*0880*/  IADD3 R25, PT, PT, R24, R22, R11 ;  /* 0x0000001618197210 */ /* 0x000fe20007ffe00b */
[----:B------:R-:W-:Y:S01]  /*0890*/  ULOP3.LUT UR7, UR6, UR7, UR10, 0xfe, !UPT ;  /* 0x0000000706077292 */ /* 0x000fe2000f8efe0a */
[----:B------:R-:W-:Y:S02]  /*08a0*/  LOP3.LUT R26, R26, 0x1, RZ, 0xc0, !PT ;  /* 0x000000011a1a7812 */ /* 0x000fe400078ec0ff */
[----:B------:R-:W-:Y:S01]  /*08b0*/  SHF.R.U32.HI R11, RZ, 0x3, R4 ;  /* 0x00000003ff0b7819 */ /* 0x000fe20000011604 */
[----:B------:R-:W-:Y:S01]  /*08c0*/  ULOP3.LUT UR7, UR4, UR5, UR7, 0xfe, !UPT ;  /* 0x0000000504077292 */ /* 0x000fe2000f8efe07 */
[----:B------:R-:W-:Y:S01]  /*08d0*/  SEL R19, R23, RZ, !P1 ;  /* 0x000000ff17137207 */ /* 0x000fe20004800000 */
[----:B------:R-:W-:Y:S01]  /*08e0*/  IMAD.IADD R9, R9, 0x1, R26 ;  /* 0x0000000109097824 */ /* 0x000fe200078e021a */
[----:B------:R-:W-:Y:S01]  /*08f0*/  IADD3 R23, PT, PT, R18, R17, R0 ;  /* 0x0000001112177210 */ /* 0x000fe20007ffe000 */
[----:B------:R-:W-:Y:S01]  /*0900*/  ULOP3.LUT UR6, UR4, UR6, UR7, 0xfe, !UPT ;  /* 0x0000000604067292 */ /* 0x000fe2000f8efe07 */
[----:B------:R-:W-:-:S02]  /*0910*/  SEL R12, R12, RZ, !P1 ;  /* 0x000000ff0c0c7207 */ /* 0x000fc40004800000 */
[----:B------:R-:W-:Y:S01]  /*0920*/  IADD3 R17, PT, PT, R21, R20, R17 ;  /* 0x0000001415117210 */ /* 0x000fe20007ffe011 */
[----:B------:R-:W-:Y:S01]  /*0930*/  ULOP3.LUT UR4, UR4, UR5, UR6, 0xfe, !UPT ;  /* 0x0000000504047292 */ /* 0x000fe2000f8efe06 */
[----:B------:R-:W-:Y:S02]  /*0940*/  LOP3.LUT R11, R11, 0x1, RZ, 0xc0, !PT ;  /* 0x000000010b0b7812 */ /* 0x000fe400078ec0ff */
[----:B------:R-:W-:Y:S02]  /*0950*/  IADD3 R23, PT, PT, R24, R23, R12 ;  /* 0x0000001718177210 */ /* 0x000fe40007ffe00c */
[----:B------:R-:W-:Y:S02]  /*0960*/  IADD3 R17, PT, PT, R19, R17, R24 ;  /* 0x0000001113117210 */ /* 0x000fe40007ffe018 */
[----:B------:R-:W-:Y:S02]  /*0970*/  IADD3 R24, PT, PT, R11, R16, R26 ;  /* 0x000000100b187210 */ /* 0x000fe40007ffe01a */
[----:B------:R-:W-:-:S02]  /*0980*/  SEL R16, R9, RZ, P2 ;  /* 0x000000ff09107207 */ /* 0x000fc40001000000 */
[----:B------:R-:W-:Y:S02]  /*0990*/  IADD3 R13, PT, PT, R18, R13, R12 ;  /* 0x0000000d120d7210 */ /* 0x000fe40007ffe00c */
[----:B------:R-:W-:Y:S01]  /*09a0*/  IADD3 R25, PT, PT, R21, R25, R18 ;  /* 0x0000001915197210 */ /* 0x000fe20007ffe012 */
[----:B------:R-:W-:Y:S01]  /*09b0*/  IMAD.IADD R9, R16, 0x1, R23 ;  /* 0x0000000110097824 */ /* 0x000fe200078e0217 */
[----:B------:R-:W-:Y:S02]  /*09c0*/  SHF.R.U32.HI R18, RZ, 0x5, R2 ;  /* 0x00000005ff127819 */ /* 0x000fe40000011602 */
[----:B------:R-:W-:Y:S02]  /*09d0*/  SHF.R.U32.HI R12, RZ, 0x5, R6 ;  /* 0x00000005ff0c7819 */ /* 0x000fe40000011606 */
[----:B------:R-:W-:Y:S02]  /*09e0*/  SEL R24, R24, RZ, P2 ;  /* 0x000000ff18187207 */ /* 0x000fe40001000000 */
[----:B------:R-:W-:-:S02]  /*09f0*/  LOP3.LUT R18, R18, 0x1, RZ, 0xc0, !PT ;  /* 0x0000000112127812 */ /* 0x000fc400078ec0ff */
[----:B------:R-:W-:Y:S01]  /*0a00*/  LOP3.LUT R12, R12, 0x1, RZ, 0xc0, !PT ;  /* 0x000000010c0c7812 */ /* 0x000fe200078ec0ff */
[----:B------:R-:W-:Y:S01]  /*0a10*/  IMAD.IADD R25, R24, 0x1, R25 ;  /* 0x0000000118197824 */ /* 0x000fe200078e0219 */
[----:B------:R-:W-:Y:S02]  /*0a20*/  SHF.R.U32.HI R16, RZ, 0x6, R2 ;  /* 0x00000006ff107819 */ /* 0x000fe40000011602 */
[----:B------:R-:W-:Y:S02]  /*0a30*/  SHF.R.U32.HI R23, RZ, 0x6, R6 ;  /* 0x00000006ff177819 */ /* 0x000fe40000011606 */
[----:B------:R-:W-:Y:S02]  /*0a40*/  ISETP.NE.AND P4, PT, R9, 0x3, PT ;  /* 0x000000030900780c */ /* 0x000fe40003f85270 */
[----:B------:R-:W-:Y:S02]  /*0a50*/  SEL R18, R18, RZ, !P1 ;  /* 0x000000ff12127207 */ /* 0x000fe40004800000 */
[----:B------:R-:W-:-:S02]  /*0a60*/  IADD3 R22, PT, PT, R19, R12, R22 ;  /* 0x0000000c13167210 */ /* 0x000fc40007ffe016 */
[----:B------:R-:W-:Y:S02]  /*0a70*/  LOP3.LUT R24, R16, 0x1, RZ, 0xc0, !PT ;  /* 0x0000000110187812 */ /* 0x000fe400078ec0ff */
[----:B------:R-:W-:Y:S02]  /*0a80*/  LOP3.LUT R23, R23, 0x1, RZ, 0xc0, !PT ;  /* 0x0000000117177812 */ /* 0x000fe400078ec0ff */
[----:B------:R-:W-:Y:S02]  /*0a90*/  SHF.R.U32.HI R16, RZ, 0x4, R4 ;  /* 0x00000004ff107819 */ /* 0x000fe40000011604 */
[C---:B------:R-:W-:Y:S02]  /*0aa0*/  IADD3 R22, PT, PT, R18.reuse, R22, R21 ;  /* 0x0000001612167210 */ /* 0x040fe40007ffe015 */
[----:B------:R-:W-:Y:S02]  /*0ab0*/  IADD3 R21, PT, PT, R18, R23, R20 ;  /* 0x0000001712157210 */ /* 0x000fe40007ffe014 */
[----:B------:R-:W-:-:S02]  /*0ac0*/  LOP3.LUT R20, R16, 0x1, RZ, 0xc0, !PT ;  /* 0x0000000110147812 */ /* 0x000fc400078ec0ff */
[----:B------:R-:W-:Y:S02]  /*0ad0*/  ISETP.NE.AND P5, PT, R25, 0x3, PT ;  /* 0x000000031900780c */ /* 0x000fe40003fa5270 */
[----:B------:R-:W-:Y:S02]  /*0ae0*/  IADD3 R26, PT, PT, R20, R26, R11 ;  /* 0x0000001a141a7210 */ /* 0x000fe40007ffe00b */
[----:B------:R-:W-:Y:S02]  /*0af0*/  @P4 SHF.R.U64 R16, R6, 0x1, R7 ;  /* 0x0000000106104819 */ /* 0x000fe40000001207 */
[----:B------:R-:W-:Y:S02]  /*0b00*/  SEL R26, R26, RZ, P2 ;  /* 0x000000ff1a1a7207 */ /* 0x000fe40001000000 */
[----:B------:R-:W-:Y:S02]  /*0b10*/  @P4 LOP3.LUT R16, R16, 0x1, RZ, 0xc0, !PT ;  /* 0x0000000110104812 */ /* 0x000fe400078ec0ff */
[----:B------:R-:W-:Y:S01]  /*0b20*/  @P4 ISETP.NE.AND P0, PT, R9, 0x2, PT ;  /* 0x000000020900480c */ /* 0x000fe20003f05270 */
[----:B------:R-:W-:Y:S01]  /*0b30*/  IMAD.IADD R26, R26, 0x1, R17 ;  /* 0x000000011a1a7824 */ /* 0x000fe200078e0211 */
[----:B------:R-:W-:-:S02]  /*0b40*/  @P4 ISETP.NE.U32.AND P3, PT, R16, 0x1, PT ;  /* 0x000000011000480c */ /* 0x000fc40003f65070 */
[----:B------:R-:W-:Y:S02]  /*0b50*/  @P5 SHF.R.U64 R16, R6, 0x2, R7 ;  /* 0x0000000206105819 */ /* 0x000fe40000001207 */
[----:B------:R-:W-:Y:S02]  /*0b60*/  SHF.R.U32.HI R17, RZ, 0x5, R4 ;  /* 0x00000005ff117819 */ /* 0x000fe40000011604 */
[----:B------:R-:W-:Y:S02]  /*0b70*/  SEL R24, R24, RZ, !P1 ;  /* 0x000000ff18187207 */ /* 0x000fe40004800000 */
[----:B------:R-:W-:Y:S02]  /*0b80*/  @P5 LOP3.LUT R9, R16, 0x1, RZ, 0xc0, !PT ;  /* 0x0000000110095812 */ /* 0x000fe400078ec0ff */
[----:B------:R-:W-:Y:S02]  /*0b90*/  LOP3.LUT R17, R17, 0x1, RZ, 0xc0, !PT ;  /* 0x0000000111117812 */ /* 0x000fe400078ec0ff */
[----:B------:R-:W-:-:S02]  /*0ba0*/  @P4 ISETP.NE.U32.AND.EX P3, PT, RZ, RZ, PT, P3 ;  /* 0x000000ffff00420c */ /* 0x000fc40003f65130 */
[----:B------:R-:W-:Y:S02]  /*0bb0*/  @P4 SEL R16, RZ, 0x2, P0 ;  /* 0x00000002ff104807 */ /* 0x000fe40000000000 */
[----:B------:R-:W-:Y:S01]  /*0bc0*/  IADD3 R19, PT, PT, R24, R21, R19 ;  /* 0x0000001518137210 */ /* 0x000fe20007ffe013 */
[----:B------:R-:W-:Y:S01]  /*0bd0*/  IMAD.MOV.U32 R21, RZ, RZ, 0x2 ;  /* 0x00000002ff157424 */ /* 0x000fe200078e00ff */
[----:B------:R-:W-:Y:S02]  /*0be0*/  IADD3 R11, PT, PT, R17, R11, R20 ;  /* 0x0000000b110b7210 */ /* 0x000fe40007ffe014 */
[----:B------:R-:W-:Y:S02]  /*0bf0*/  @P4 SEL R21, R16, RZ, !P3 ;  /* 0x000000ff10154207 */ /* 0x000fe40005800000 */
[----:B------:R-:W-:Y:S02]  /*0c00*/  ISETP.NE.AND P4, PT, R26, 0x3, PT ;  /* 0x000000031a00780c */ /* 0x000fe40003f85270 */
[----:B------:R-:W-:-:S02]  /*0c10*/  @P5 ISETP.NE.U32.AND P0, PT, R9, 0x1, PT ;  /* 0x000000010900580c */ /* 0x000fc40003f05070 */
[----:B------:R-:W-:Y:S02]  /*0c20*/  SHF.R.U32.HI R9, RZ, 0x7, R6 ;  /* 0x00000007ff097819 */ /* 0x000fe40000011606 */
[----:B------:R-:W-:Y:S02]  /*0c30*/  SEL R11, R11, RZ, P2 ;  /* 0x000000ff0b0b7207 */ /* 0x000fe40001000000 */
[----:B------:R-:W-:Y:S02]  /*0c40*/  @P5 ISETP.NE.AND P3, PT, R25, 0x2, PT ;  /* 0x000000021900580c */ /* 0x000fe40003f65270 */
[----:B------:R-:W-:Y:S01]  /*0c50*/  LOP3.LUT R9, R9, 0x1, RZ, 0xc0, !PT ;  /* 0x0000000109097812 */ /* 0x000fe200078ec0ff */
[----:B------:R-:W-:Y:S01]  /*0c60*/  IMAD.IADD R25, R11, 0x1, R22 ;  /* 0x000000010b197824 */ /* 0x000fe200078e0216 */
[----:B------:R-:W-:Y:S02]  /*0c70*/  @P5 ISETP.NE.U32.AND.EX P0, PT, RZ, RZ, PT, P0 ;  /* 0x000000ffff00520c */ /* 0x000fe40003f05100 */
[----:B------:R-:W-:-:S02]  /*0c80*/  @P5 SEL R11, RZ, 0x4, P3 ;  /* 0x00000004ff0b5807 */ /* 0x000fc40001800000 */
[----:B------:R-:W-:Y:S02]  /*0c90*/  SHF.R.U32.HI R16, RZ, 0x7, R2 ;  /* 0x00000007ff107819 */ /* 0x000fe40000011602 */
[----:B------:R-:W-:Y:S01]  /*0ca0*/  IADD3 R27, PT, PT, R24, R9, R12 ;  /* 0x00000009181b7210 */ /* 0x000fe20007ffe00c */
[----:B------:R-:W-:Y:S01]  /*0cb0*/  IMAD.MOV.U32 R12, RZ, RZ, 0x4 ;  /* 0x00000004ff0c7424 */ /* 0x000fe200078e00ff */
[----:B------:R-:W-:Y:S02]  /*0cc0*/  @P5 SEL R12, R11, RZ, !P0 ;  /* 0x000000ff0b0c5207 */ /* 0x000fe40004000000 */
[----:B------:R-:W-:Y:S02]  /*0cd0*/  LOP3.LUT R16, R16, 0x1, RZ, 0xc0, !PT ;  /* 0x0000000110107812 */ /* 0x000fe400078ec0ff */
[----:B------:R-:W-:Y:S02]  /*0ce0*/  @P4 ISETP.NE.AND P3, PT, R26, 0x2, PT ;  /* 0x000000021a00480c */ /* 0x000fe40003f65270 */
[----:B------:R-:W-:-:S02]  /*0cf0*/  SHF.R.U32.HI R11, RZ, 0x8, R6 ;  /* 0x00000008ff0b7819 */ /* 0x000fc40000011606 */
[----:B------:R-:W-:Y:S02]  /*0d00*/  SHF.R.U32.HI R22, RZ, 0x8, R2 ;  /* 0x00000008ff167819 */ /* 0x000fe40000011602 */
[----:B------:R-:W-:Y:S02]  /*0d10*/  @P4 SHF.R.U64 R26, R6, 0x3, R7 ;  /* 0x00000003061a4819 */ /* 0x000fe40000001207 */
[----:B------:R-:W-:Y:S02]  /*0d20*/  ISETP.NE.AND P5, PT, R13, 0x3, PT ;  /* 0x000000030d00780c */ /* 0x000fe40003fa5270 */
[----:B------:R-:W-:Y:S02]  /*0d30*/  SEL R16, R16, RZ, !P1 ;  /* 0x000000ff10107207 */ /* 0x000fe40004800000 */
[----:B------:R-:W-:Y:S02]  /*0d40*/  LOP3.LUT R11, R11, 0x1, RZ, 0xc0, !PT ;  /* 0x000000010b0b7812 */ /* 0x000fe400078ec0ff */
[----:B------:R-:W-:-:S02]  /*0d50*/  LOP3.LUT R22, R22, 0x1, RZ, 0xc0, !PT ;  /* 0x0000000116167812 */ /* 0x000fc400078ec0ff */
[----:B------:R-:W-:Y:S02]  /*0d60*/  @P4 LOP3.LUT R26, R26, 0x1, RZ, 0xc0, !PT ;  /* 0x000000011a1a4812 */ /* 0x000fe400078ec0ff */
[----:B------:R-:W-:Y:S02]  /*0d70*/  ISETP.NE.AND P6, PT, R25, 0x3, PT ;  /* 0x000000031900780c */ /* 0x000fe40003fc5270 */
[----:B------:R-:W-:Y:S02]  /*0d80*/  SEL R22, R22, RZ, !P1 ;  /* 0x000000ff16167207 */ /* 0x000fe40004800000 */
[----:B------:R-:W-:Y:S02]  /*0d90*/  IADD3 R23, PT, PT, R16, R11, R23 ;  /* 0x0000000b10177210 */ /* 0x000fe40007ffe017 */
[----:B------:R-:W-:Y:S02]  /*0da0*/  @P4 ISETP.NE.U32.AND P0, PT, R26, 0x1, PT ;  /* 0x000000011a00480c */ /* 0x000fe40003f05070 */
[----:B------:R-:W-:-:S02]  /*0db0*/  IADD3 R24, PT, PT, R22, R23, R24 ;  /* 0x0000001716187210 */ /* 0x000fc40007ffe018 */
[----:B------:R-:W-:Y:S02]  /*0dc0*/  @P4 SEL R23, RZ, 0x8, P3 ;  /* 0x00000008ff174807 */ /* 0x000fe40001800000 */
[----:B------:R-:W-:Y:S02]  /*0dd0*/  @P4 ISETP.NE.U32.AND.EX P0, PT, RZ, RZ, PT, P0 ;  /* 0x000000ffff00420c */ /* 0x000fe40003f05100 */
[----:B------:R-:W-:Y:S02]  /*0de0*/  SHF.R.U32.HI R26, RZ, 0x6, R4 ;  /* 0x00000006ff1a7819 */ /* 0x000fe40000011604 */
[----:B------:R-:W-:Y:S01]  /*0df0*/  @P5 ISETP.NE.AND P3, PT, R13, 0x2, PT ;  /* 0x000000020d00580c */ /* 0x000fe20003f65270 */
[----:B------:R-:W-:Y:S01]  /*0e00*/  IMAD.MOV.U32 R13, RZ, RZ, 0x8 ;  /* 0x00000008ff0d7424 */ /* 0x000fe200078e00ff */
[----:B------:R-:W-:Y:S02]  /*0e10*/  @P4 SEL R13, R23, RZ, !P0 ;  /* 0x000000ff170d4207 */ /* 0x000fe40004000000 */
[----:B------:R-:W-:-:S02]  /*0e20*/  @P5 ISETP.EQ.U32.AND P4, PT, R0, 0x1, PT ;  /* 0x000000010000580c */ /* 0x000fc40003f82070 */
[----:B------:R-:W-:Y:S02]  /*0e30*/  LOP3.LUT R26, R26, 0x1, RZ, 0xc0, !PT ;  /* 0x000000011a1a7812 */ /* 0x000fe400078ec0ff */
[----:B------:R-:W-:Y:S02]  /*0e40*/  @P6 SHF.R.U64 R0, R6, 0x4, R7 ;  /* 0x0000000406006819 */ /* 0x000fe40000001207 */
[----:B------:R-:W-:Y:S02]  /*0e50*/  @P6 ISETP.NE.AND P0, PT, R25, 0x2, PT ;  /* 0x000000021900680c */ /* 0x000fe40003f05270 */
[----:B------:R-:W-:Y:S02]  /*0e60*/  IADD3 R20, PT, PT, R26, R20, R17 ;  /* 0x000000141a147210 */ /* 0x000fe40007ffe011 */
[----:B------:R-:W-:Y:S02]  /*0e70*/  @P6 LOP3.LUT R0, R0, 0x1, RZ, 0xc0, !PT ;  /* 0x0000000100006812 */ /* 0x000fe400078ec0ff */
[----:B------:R-:W-:-:S02]  /*0e80*/  @P6 SEL R25, RZ, 0x10, P0 ;  /* 0x00000010ff196807 */ /* 0x000fc40000000000 */
[----:B------:R-:W-:Y:S02]  /*0e90*/  SEL R20, R20, RZ, P2 ;  /* 0x000000ff14147207 */ /* 0x000fe40001000000 */
[----:B------:R-:W-:Y:S02]  /*0ea0*/  @P6 ISETP.NE.U32.AND P0, PT, R0, 0x1, PT ;  /* 0x000000010000680c */ /* 0x000fe40003f05070 */
[--C-:B------:R-:W-:Y:S01]  /*0eb0*/  SHF.R.U32.HI R0, RZ, 0x7, R4.reuse ;  /* 0x00000007ff007819 */ /* 0x100fe20000011604 */
[----:B------:R-:W-:Y:S01]  /*0ec0*/  IMAD.IADD R19, R20, 0x1, R19 ;  /* 0x0000000114137824 */ /* 0x000fe200078e0213 */
[----:B------:R-:W-:Y:S02]  /*0ed0*/  SHF.R.U32.HI R23, RZ, 0x8, R4 ;  /* 0x00000008ff177819 */ /* 0x000fe40000011604 */
[----:B------:R-:W-:Y:S01]  /*0ee0*/  LOP3.LUT R20, R0, 0x1, RZ, 0xc0, !PT ;  /* 0x0000000100147812 */ /* 0x000fe200078ec0ff */
[----:B------:R-:W-:Y:S01]  /*0ef0*/  IMAD.MOV.U32 R0, RZ, RZ, 0x10 ;  /* 0x00000010ff007424 */ /* 0x000fe200078e00ff */
[----:B------:R-:W-:-:S02]  /*0f00*/  LOP3.LUT R23, R23, 0x1, RZ, 0xc0, !PT ;  /* 0x0000000117177812 */ /* 0x000fc400078ec0ff */
[----:B------:R-:W-:Y:S02]  /*0f10*/  @P6 ISETP.NE.U32.AND.EX P0, PT, RZ, RZ, PT, P0 ;  /* 0x000000ffff00620c */ /* 0x000fe40003f05100 */
[----:B------:R-:W-:Y:S02]  /*0f20*/  IADD3 R17, PT, PT, R20, R17, R26 ;  /* 0x0000001114117210 */ /* 0x000fe40007ffe01a */
[----:B------:R-:W-:Y:S02]  /*0f30*/  IADD3 R26, PT, PT, R23, R26, R20 ;  /* 0x0000001a171a7210 */ /* 0x000fe40007ffe014 */
[----:B------:R-:W-:Y:S02]  /*0f40*/  @P6 SEL R0, R25, RZ, !P0 ;  /* 0x000000ff19006207 */ /* 0x000fe40004000000 */
[----:B------:R-:W-:Y:S02]  /*0f50*/  IADD3 R18, PT, PT, R16, R27, R18 ;  /* 0x0000001b10127210 */ /* 0x000fe40007ffe012 */
[----:B------:R-:W-:-:S02]  /*0f60*/  SEL R17, R17, RZ, P2 ;  /* 0x000000ff11117207 */ /* 0x000fc40001000000 */
[----:B------:R-:W-:Y:S02]  /*0f70*/  SEL R25, R26, RZ, P2 ;  /* 0x000000ff1a197207 */ /* 0x000fe40001000000 */
[----:B------:R-:W-:Y:S01]  /*0f80*/  ISETP.NE.AND P6, PT, R19, 0x3, PT ;  /* 0x000000031300780c */ /* 0x000fe20003fc5270 */
[----:B------:R-:W-:Y:S01]  /*0f90*/  IMAD.IADD R17, R17, 0x1, R18 ;  /* 0x0000000111117824 */ /* 0x000fe200078e0212 */
[----:B------:R-:W-:Y:S01]  /*0fa0*/  SHF.R.U32.HI R18, RZ, 0x9, R2 ;  /* 0x00000009ff127819 */ /* 0x000fe20000011602 */
[----:B------:R-:W-:Y:S01]  /*0fb0*/  IMAD.IADD R24, R25, 0x1, R24 ;  /* 0x0000000119187824 */ /* 0x000fe200078e0218 */
[----:B------:R-:W-:Y:S02]  /*0fc0*/  SHF.R.U32.HI R25, RZ, 0x9, R6 ;  /* 0x00000009ff197819 */ /* 0x000fe40000011606 */
[----:B------:R-:W-:Y:S02]  /*0fd0*/  LOP3.LUT R18, R18, 0x1, RZ, 0xc0, !PT ;  /* 0x0000000112127812 */ /* 0x000fe400078ec0ff */
[----:B------:R-:W-:-:S02]  /*0fe0*/  LOP3.LUT R25, R25, 0x1, RZ, 0xc0, !PT ;  /* 0x0000000119197812 */ /* 0x000fc400078ec0ff */
[----:B------:R-:W-:Y:S02]  /*0ff0*/  SEL R18, R18, RZ, !P1 ;  /* 0x000000ff12127207 */ /* 0x000fe40004800000 */
[----:B------:R-:W-:Y:S02]  /*1000*/  IADD3 R9, PT, PT, R22, R25, R9 ;  /* 0x0000001916097210 */ /* 0x000fe40007ffe009 */
[----:B------:R-:W-:Y:S02]  /*1010*/  @P5 ISETP.EQ.U32.AND.EX P3, PT, RZ, RZ, !P3, P4 ;  /* 0x000000ffff00520c */ /* 0x000fe40005f62140 */
[----:B------:R-:W-:Y:S02]  /*1020*/  IADD3 R9, PT, PT, R18, R9, R16 ;  /* 0x0000000912097210 */ /* 0x000fe40007ffe010 */
[----:B------:R-:W-:Y:S02]  /*1030*/  SHF.R.U32.HI R16, RZ, 0x9, R4 ;  /* 0x00000009ff107819 */ /* 0x000fe40000011604 */
[----:B------:R-:W-:-:S02]  /*1040*/  @P6 SHF.R.U64 R26, R6, 0x5, R7 ;  /* 0x00000005061a6819 */ /* 0x000fc40000001207 */
[----:B------:R-:W-:Y:S02]  /*1050*/  LOP3.LUT R16, R16, 0x1, RZ, 0xc0, !PT ;  /* 0x0000000110107812 */ /* 0x000fe400078ec0ff */
[----:B------:R-:W-:Y:S02]  /*1060*/  @P5 SEL R28, RZ, 0x1, !P3 ;  /* 0x00000001ff1c5807 */ /* 0x000fe40005800000 */
[----:B------:R-:W-:Y:S02]  /*1070*/  IADD3 R20, PT, PT, R16, R20, R23 ;  /* 0x0000001410147210 */ /* 0x000fe40007ffe017 */
[----:B------:R-:W-:Y:S02]  /*1080*/  @P6 LOP3.LUT R26, R26, 0x1, RZ, 0xc0, !PT ;  /* 0x000000011a1a6812 */ /* 0x000fe400078ec0ff */
[----:B------:R-:W-:Y:S02]  /*1090*/  ISETP.NE.AND P3, PT, R17, 0x3, PT ;  /* 0x000000031100780c */ /* 0x000fe40003f65270 */
[----:B------:R-:W-:-:S02]  /*10a0*/  SEL R20, R20, RZ, P2 ;  /* 0x000000ff14147207 */ /* 0x000fc40001000000 */
[----:B------:R-:W-:Y:S01]  /*10b0*/  @P6 ISETP.NE.U32.AND P0, PT, R26, 0x1, PT ;  /* 0x000000011a00680c */ /* 0x000fe20003f05070 */
[----:B------:R-:W-:Y:S01]  /*10c0*/  IMAD.MOV.U32 R26, RZ, RZ, 0x20 ;  /* 0x00000020ff1a7424 */ /* 0x000fe200078e00ff */
[----:B------:R-:W-:Y:S01]  /*10d0*/  @P6 ISETP.NE.AND P5, PT, R19, 0x2, PT ;  /* 0x000000021300680c */ /* 0x000fe20003fa5270 */
[----:B------:R-:W-:Y:S01]  /*10e0*/  IMAD.IADD R20, R20, 0x1, R9 ;  /* 0x0000000114147824 */ /* 0x000fe200078e0209 */
[----:B------:R-:W-:Y:S02]  /*10f0*/  @P6 ISETP.NE.U32.AND.EX P0, PT, RZ, RZ, PT, P0 ;  /* 0x000000ffff00620c */ /* 0x000fe40003f05100 */
[----:B------:R-:W-:Y:S02]  /*1100*/  @P6 SEL R9, RZ, 0x20, P5 ;  /* 0x00000020ff096807 */ /* 0x000fe40002800000 */
[----:B------:R-:W-:Y:S02]  /*1110*/  ISETP.NE.AND P5, PT, R24, 0x3, PT ;  /* 0x000000031800780c */ /* 0x000fe40003fa5270 */
[----:B------:R-:W-:-:S02]  /*1120*/  @P6 SEL R26, R9, RZ, !P0 ;  /* 0x000000ff091a6207 */ /* 0x000fc40004000000 */
[----:B------:R-:W-:Y:S02]  /*1130*/  @P3 SHF.R.U64 R9, R6, 0x6, R7 ;  /* 0x0000000606093819 */ /* 0x000fe40000001207 */
[----:B------:R-:W-:Y:S02]  /*1140*/  ISETP.NE.AND P6, PT, R20, 0x3, PT ;  /* 0x000000031400780c */ /* 0x000fe40003fc5270 */
[----:B------:R-:W-:Y:S02]  /*1150*/  @P3 LOP3.LUT R9, R9, 0x1, RZ, 0xc0, !PT ;  /* 0x0000000109093812 */ /* 0x000fe400078ec0ff */
[----:B------:R-:W-:Y:S02]  /*1160*/  @P3 ISETP.NE.AND P4, PT, R17, 0x2, PT ;  /* 0x000000021100380c */ /* 0x000fe40003f85270 */
[----:B------:R-:W-:Y:S01]  /*1170*/  @P3 ISETP.NE.U32.AND P0, PT, R9, 0x1, PT ;  /* 0x000000010900380c */ /* 0x000fe20003f05070 */
[----:B------:R-:W-:Y:S01]  /*1180*/  IMAD.MOV.U32 R9, RZ, RZ, 0x40 ;  /* 0x00000040ff097424 */ /* 0x000fe200078e00ff */
[----:B------:R-:W-:-:S02]  /*1190*/  @P3 SEL R17, RZ, 0x40, P4 ;  /* 0x00000040ff113807 */ /* 0x000fc40002000000 */
[----:B------:R-:W-:Y:S02]  /*11a0*/  @P3 ISETP.NE.U32.AND.EX P0, PT, RZ, RZ, PT, P0 ;  /* 0x000000ffff00320c */ /* 0x000fe40003f05100 */
[C-C-:B------:R-:W-:Y:S02]  /*11b0*/  @P5 SHF.R.U64 R19, R6.reuse, 0x7, R7.reuse ;  /* 0x0000000706135819 */ /* 0x140fe40000001207 */
[----:B------:R-:W-:Y:S02]  /*11c0*/  @P3 SEL R9, R17, RZ, !P0 ;  /* 0x000000ff11093207 */ /* 0x000fe40004000000 */
[----:B------:R-:W-:Y:S02]  /*11d0*/  @P6 SHF.R.U64 R17, R6, 0x8, R7 ;  /* 0x0000000806116819 */ /* 0x000fe40000001207 */
[----:B------:R-:W-:Y:S02]  /*11e0*/  @P5 ISETP.NE.AND P4, PT, R24, 0x2, PT ;  /* 0x000000021800580c */ /* 0x000fe40003f85270 */
[----:B------:R-:W-:-:S02]  /*11f0*/  @P5 LOP3.LUT R19, R19, 0x1, RZ, 0xc0, !PT ;  /* 0x0000000113135812 */ /* 0x000fc400078ec0ff */
[----:B------:R-:W-:Y:S02]  /*1200*/  @P6 LOP3.LUT R17, R17, 0x1, RZ, 0xc0, !PT ;  /* 0x0000000111116812 */ /* 0x000fe400078ec0ff */
[----:B------:R-:W-:Y:S02]  /*1210*/  @P6 ISETP.NE.AND P3, PT, R20, 0x2, PT ;  /* 0x000000021400680c */ /* 0x000fe40003f65270 */
[----:B------:R-:W-:Y:S02]  /*1220*/  @P5 SEL R20, RZ, 0x80, P4 ;  /* 0x00000080ff145807 */ /* 0x000fe40002000000 */
[----:B------:R-:W-:Y:S02]  /*1230*/  @P5 ISETP.NE.U32.AND P0, PT, R19, 0x1, PT ;  /* 0x000000011300580c */ /* 0x000fe40003f05070 */
[----:B------:R-:W-:Y:S01]  /*1240*/  @P6 ISETP.NE.U32.AND P4, PT, R17, 0x1, PT ;  /* 0x000000011100680c */ /* 0x000fe20003f85070 */
[----:B------:R-:W-:Y:S01]  /*1250*/  IMAD.MOV.U32 R17, RZ, RZ, 0x100 ;  /* 0x00000100ff117424 */ /* 0x000fe200078e00ff */
[----:B------:R-:W-:-:S02]  /*1260*/  @P5 ISETP.NE.U32.AND.EX P0, PT, RZ, RZ, PT, P0 ;  /* 0x000000ffff00520c */ /* 0x000fc40003f05100 */
[----:B------:R-:W-:Y:S02]  /*1270*/  @P6 ISETP.NE.U32.AND.EX P4, PT, RZ, RZ, PT, P4 ;  /* 0x000000ffff00620c */ /* 0x000fe40003f85140 */
[----:B------:R-:W-:Y:S02]  /*1280*/  @P6 SEL R19, RZ, 0x100, P3 ;  /* 0x00000100ff136807 */ /* 0x000fe40001800000 */
[----:B------:R-:W-:Y:S01]  /*1290*/  LOP3.LUT R21, R21, R28, RZ, 0xfc, !PT ;  /* 0x0000001c15157212 */ /* 0x000fe200078efcff */
[----:B------:R-:W-:Y:S01]  /*12a0*/  IMAD.MOV.U32 R28, RZ, RZ, 0x80 ;  /* 0x00000080ff1c7424 */ /* 0x000fe200078e00ff */
[----:B------:R-:W-:Y:S02]  /*12b0*/  @P5 SEL R28, R20, RZ, !P0 ;  /* 0x000000ff141c5207 */ /* 0x000fe40004000000 */
[----:B------:R-:W-:Y:S02]  /*12c0*/  @P6 SEL R17, R19, RZ, !P4 ;  /* 0x000000ff13116207 */ /* 0x000fe40006000000 */
[----:B------:R-:W-:-:S02]  /*12d0*/  SHF.R.U32.HI R20, RZ, 0xa, R2 ;  /* 0x0000000aff147819 */ /* 0x000fc40000011602 */
[----:B------:R-:W-:Y:S02]  /*12e0*/  SHF.R.U32.HI R19, RZ, 0xa, R6 ;  /* 0x0000000aff137819 */ /* 0x000fe40000011606 */
[----:B------:R-:W-:Y:S02]  /*12f0*/  LOP3.LUT R20, R20, 0x1, RZ, 0xc0, !PT ;  /* 0x0000000114147812 */ /* 0x000fe400078ec0ff */
[----:B------:R-:W-:Y:S02]  /*1300*/  LOP3.LUT R19, R19, 0x1, RZ, 0xc0, !PT ;  /* 0x0000000113137812 */ /* 0x000fe400078ec0ff */
[----:B------:R-:W-:Y:S02]  /*1310*/  SEL R20, R20, RZ, !P1 ;  /* 0x000000ff14147207 */ /* 0x000fe40004800000 */
[----:B------:R-:W-:Y:S02]  /*1320*/  IADD3 R11, PT, PT, R18, R19, R11 ;  /* 0x00000013120b7210 */ /* 0x000fe40007ffe00b */
[----:B------:R-:W-:-:S02]  /*1330*/  SHF.R.U32.HI R24, RZ, 0xb, R4 ;  /* 0x0000000bff187819 */ /* 0x000fc40000011604 */
[----:B------:R-:W-:Y:S02]  /*1340*/  IADD3 R22, PT, PT, R20, R11, R22 ;  /* 0x0000000b14167210 */ /* 0x000fe40007ffe016 */
[----:B------:R-:W-:Y:S02]  /*1350*/  SHF.R.U32.HI R11, RZ, 0xa, R4 ;  /* 0x0000000aff0b7819 */ /* 0x000fe40000011604 */
[----:B------:R-:W-:Y:S02]  /*1360*/  LOP3.LUT R24, R24, 0x1, RZ, 0xc0, !PT ;  /* 0x0000000118187812 */ /* 0x000fe400078ec0ff */
[----:B------:R-:W-:-:S04]  /*1370*/  LOP3.LUT R11, R11, 0x1, RZ, 0xc0, !PT ;  /* 0x000000010b0b7812 */ /* 0x000fc800078ec0ff */
[----:B------:R-:W-:Y:S02]  /*1380*/  IADD3 R23, PT, PT, R11, R23, R16 ;  /* 0x000000170b177210 */ /* 0x000fe40007ffe010 */
[----:B------:R-:W-:Y:S02]  /*1390*/  IADD3 R16, PT, PT, R24, R16, R11 ;  /* 0x0000001018107210 */ /* 0x000fe40007ffe00b */
[----:B------:R-:W-:Y:S02]  /*13a0*/  SEL R23, R23, RZ, P2 ;  /* 0x000000ff17177207 */ /* 0x000fe40001000000 */
[----:B------:R-:W-:-:S03]  /*13b0*/  SEL R16, R16, RZ, P2 ;  /* 0x000000ff10107207 */ /* 0x000fc60001000000 */
[----:B------:R-:W-:Y:S01]  /*13c0*/  IMAD.IADD R22, R23, 0x1, R22 ;  /* 0x0000000117167824 */ /* 0x000fe200078e0216 */
[----:B------:R-:W-:-:S04]  /*13d0*/  SHF.R.U32.HI R23, RZ, 0xb, R2 ;  /* 0x0000000bff177819 */ /* 0x000fc80000011602 */
[----:B------:R-:W-:Y:S02]  /*13e0*/  ISETP.NE.AND P6, PT, R22, 0x3, PT ;  /* 0x000000031600780c */ /* 0x000fe40003fc5270 */
[----:B------:R-:W-:-:S04]  /*13f0*/  LOP3.LUT R23, R23, 0x1, RZ, 0xc0, !PT ;  /* 0x0000000117177812 */ /* 0x000fc800078ec0ff */
[----:B------:R-:W-:-:S07]  /*1400*/  SEL R23, R23, RZ, !P1 ;  /* 0x000000ff17177207 */ /* 0x000fce0004800000 */
[----:B------:R-:W-:Y:S02]  /*1410*/  @P6 ISETP.NE.AND P0, PT, R22, 0x2, PT ;  /* 0x000000021600680c */ /* 0x000fe40003f05270 */
[----:B------:R-:W-:-:S04]  /*1420*/  SHF.R.U32.HI R22, RZ, 0xb, R6 ;  /* 0x0000000bff167819 */ /* 0x000fc80000011606 */
[----:B------:R-:W-:-:S04]  /*1430*/  LOP3.LUT R22, R22, 0x1, RZ, 0xc0, !PT ;  /* 0x0000000116167812 */ /* 0x000fc800078ec0ff */
[----:B------:R-:W-:-:S04]  /*1440*/  IADD3 R25, PT, PT, R20, R22, R25 ;  /* 0x0000001614197210 */ /* 0x000fc80007ffe019 */
[----:B------:R-:W-:Y:S02]  /*1450*/  IADD3 R25, PT, PT, R23, R25, R18 ;  /* 0x0000001917197210 */ /* 0x000fe40007ffe012 */
[----:B------:R-:W-:Y:S02]  /*1460*/  LOP3.LUT R18, R12, R21, RZ, 0xfc, !PT ;  /* 0x000000150c127212 */ /* 0x000fe400078efcff */
[----:B------:R-:W-:Y:S01]  /*1470*/  @P6 SEL R21, RZ, 0x200, P0 ;  /* 0x00000200ff156807 */ /* 0x000fe20000000000 */
[----:B------:R-:W-:Y:S01]  /*1480*/  IMAD.IADD R16, R16, 0x1, R25 ;  /* 0x0000000110107824 */ /* 0x000fe200078e0219 */
[----:B------:R-:W-:Y:S01]  /*1490*/  LOP3.LUT R13, R13, R18, RZ, 0xfc, !PT ;  /* 0x000000120d0d7212 */ /* 0x000fe200078efcff */
[----:B------:R-:W-:-:S03]  /*14a0*/  IMAD.MOV.U32 R18, RZ, RZ, 0x200 ;  /* 0x00000200ff127424 */ /* 0x000fc600078e00ff */
[----:B------:R-:W-:-:S13]  /*14b0*/  ISETP.NE.AND P5, PT, R16, 0x3, PT ;  /* 0x000000031000780c */ /* 0x000fda0003fa5270 */
[----:B------:R-:W-:Y:S02]  /*14c0*/  @P5 ISETP.NE.AND P4, PT, R16, 0x2, PT ;  /* 0x000000021000580c */ /* 0x000fe40003f85270 */
[C-C-:B------:R-:W-:Y:S02]  /*14d0*/  @P6 SHF.R.U64 R16, R6.reuse, 0x9, R7.reuse ;  /* 0x0000000906106819 */ /* 0x140fe40000001207 */
[----:B------:R-:W-:Y:S02]  /*14e0*/  @P5 SHF.R.U64 R12, R6, 0xa, R7 ;  /* 0x0000000a060c5819 */ /* 0x000fe40000001207 */
[----:B------:R-:W-:Y:S02]  /*14f0*/  @P6 LOP3.LUT R16, R16, 0x1, RZ, 0xc0, !PT ;  /* 0x0000000110106812 */ /* 0x000fe400078ec0ff */
[----:B------:R-:W-:Y:S02]  /*1500*/  @P5 LOP3.LUT R12, R12, 0x1, RZ, 0xc0, !PT ;  /* 0x000000010c0c5812 */ /* 0x000fe400078ec0ff */
[----:B------:R-:W-:-:S02]  /*1510*/  @P6 ISETP.NE.U32.AND P3, PT, R16, 0x1, PT ;  /* 0x000000011000680c */ /* 0x000fc40003f65070 */
[----:B------:R-:W-:Y:S01]  /*1520*/  @P5 ISETP.NE.U32.AND P0, PT, R12, 0x1, PT ;  /* 0x000000010c00580c */ /* 0x000fe20003f05070 */
[----:B------:R-:W-:Y:S01]  /*1530*/  IMAD.MOV.U32 R12, RZ, RZ, 0x400 ;  /* 0x00000400ff0c7424 */ /* 0x000fe200078e00ff */
[----:B------:R-:W-:Y:S02]  /*1540*/  @P6 ISETP.NE.U32.AND.EX P3, PT, RZ, RZ, PT, P3 ;  /* 0x000000ffff00620c */ /* 0x000fe40003f65130 */
[----:B------:R-:W-:Y:S02]  /*1550*/  @P5 ISETP.NE.U32.AND.EX P0, PT, RZ, RZ, PT, P0 ;  /* 0x000000ffff00520c */ /* 0x000fe40003f05100 */
[----:B------:R-:W-:Y:S02]  /*1560*/  @P5 SEL R16, RZ, 0x400, P4 ;  /* 0x00000400ff105807 */ /* 0x000fe40002000000 */
[----:B------:R-:W-:Y:S02]  /*1570*/  @P6 SEL R18, R21, RZ, !P3 ;  /* 0x000000ff15126207 */ /* 0x000fe40005800000 */
[----:B------:R-:W-:-:S02]  /*1580*/  @P5 SEL R12, R16, RZ, !P0 ;  /* 0x000000ff100c5207 */ /* 0x000fc40004000000 */
[----:B------:R-:W-:Y:S02]  /*1590*/  SHF.R.U32.HI R21, RZ, 0xc, R2 ;  /* 0x0000000cff157819 */ /* 0x000fe40000011602 */
[----:B------:R-:W-:Y:S02]  /*15a0*/  SHF.R.U32.HI R16, RZ, 0xc, R6 ;  /* 0x0000000cff107819 */ /* 0x000fe40000011606 */
[----:B------:R-:W-:Y:S02]  /*15b0*/  LOP3.LUT R21, R21, 0x1, RZ, 0xc0, !PT ;  /* 0x0000000115157812 */ /* 0x000fe400078ec0ff */
[----:B------:R-:W-:Y:S02]  /*15c0*/  LOP3.LUT R16, R16, 0x1, RZ, 0xc0, !PT ;  /* 0x0000000110107812 */ /* 0x000fe400078ec0ff */
[----:B------:R-:W-:Y:S02]  /*15d0*/  SEL R21, R21, RZ, !P1 ;  /* 0x000000ff15157207 */ /* 0x000fe40004800000 */
[----:B------:R-:W-:-:S04]  /*15e0*/  IADD3 R19, PT, PT, R23, R16, R19 ;  /* 0x0000001017137210 */ /* 0x000fc80007ffe013 */
[----:B------:R-:W-:Y:S02]  /*15f0*/  IADD3 R20, PT, PT, R21, R19, R20 ;  /* 0x0000001315147210 */ /* 0x000fe40007ffe014 */
[----:B------:R-:W-:-:S04]  /*1600*/  SHF.R.U32.HI R19, RZ, 0xc, R4 ;  /* 0x0000000cff137819 */ /* 0x000fc80000011604 */
[----:B------:R-:W-:-:S04]  /*1610*/  LOP3.LUT R19, R19, 0x1, RZ, 0xc0, !PT ;  /* 0x0000000113137812 */ /* 0x000fc800078ec0ff */
[----:B------:R-:W-:-:S04]  /*1620*/  IADD3 R11, PT, PT, R19, R11, R24 ;  /* 0x0000000b130b7210 */ /* 0x000fc80007ffe018 */
[----:B------:R-:W-:-:S05]  /*1630*/  SEL R11, R11, RZ, P2 ;  /* 0x000000ff0b0b7207 */ /* 0x000fca0001000000 */
[----:B------:R-:W-:Y:S01]  /*1640*/  IMAD.IADD R11, R11, 0x1, R20 ;  /* 0x000000010b0b7824 */ /* 0x000fe200078e0214 */
[----:B------:R-:W-:-:S04]  /*1650*/  SHF.R.U32.HI R20, RZ, 0xd, R6 ;  /* 0x0000000dff147819 */ /* 0x000fc80000011606 */
[----:B------:R-:W-:Y:S02]  /*1660*/  ISETP.NE.AND P6, PT, R11, 0x3, PT ;  /* 0x000000030b00780c */ /* 0x000fe40003fc5270 */
[----:B------:R-:W-:-:S04]  /*1670*/  LOP3.LUT R20, R20, 0x1, RZ, 0xc0, !PT ;  /* 0x0000000114147812 */ /* 0x000fc800078ec0ff */
[----:B------:R-:W-:-:S07]  /*1680*/  IADD3 R22, PT, PT, R21, R20, R22 ;  /* 0x0000001415167210 */ /* 0x000fce0007ffe016 */
[----:B------:R-:W-:Y:S02]  /*1690*/  @P6 ISETP.NE.AND P0, PT, R11, 0x2, PT ;  /* 0x000000020b00680c */ /* 0x000fe40003f05270 */
[----:B------:R-:W-:-:S04]  /*16a0*/  SHF.R.U32.HI R11, RZ, 0xd, R2 ;  /* 0x0000000dff0b7819 */ /* 0x000fc80000011602 */
[----:B------:R-:W-:-:S04]  /*16b0*/  LOP3.LUT R11, R11, 0x1, RZ, 0xc0, !PT ;  /* 0x000000010b0b7812 */ /* 0x000fc800078ec0ff */
[----:B------:R-:W-:-:S04]  /*16c0*/  SEL R11, R11, RZ, !P1 ;  /* 0x000000ff0b0b7207 */ /* 0x000fc80004800000 */
[----:B------:R-:W-:Y:S02]  /*16d0*/  IADD3 R23, PT, PT, R11, R22, R23 ;  /* 0x000000160b177210 */ /* 0x000fe40007ffe017 */
[----:B------:R-:W-:-:S04]  /*16e0*/  SHF.R.U32.HI R22, RZ, 0xd, R4 ;  /* 0x0000000dff167819 */ /* 0x000fc80000011604 */
[----:B------:R-:W-:-:S04]  /*16f0*/  LOP3.LUT R22, R22, 0x1, RZ, 0xc0, !PT ;  /* 0x0000000116167812 */ /* 0x000fc800078ec0ff */
[----:B------:R-:W-:-:S04]  /*1700*/  IADD3 R24, PT, PT, R22, R24, R19 ;  /* 0x0000001816187210 */ /* 0x000fc80007ffe013 */
[----:B------:R-:W-:-:S05]  /*1710*/  SEL R24, R24, RZ, P2 ;  /* 0x000000ff18187207 */ /* 0x000fca0001000000 */
[----:B------:R-:W-:Y:S01]  /*1720*/  IMAD.IADD R23, R24, 0x1, R23 ;  /* 0x0000000118177824 */ /* 0x000fe200078e0217 */
[----:B------:R-:W-:-:S04]  /*1730*/  @P6 SEL R24, RZ, 0x800, P0 ;  /* 0x00000800ff186807 */ /* 0x000fc80000000000 */
[----:B------:R-:W-:-:S13]  /*1740*/  ISETP.NE.AND P5, PT, R23, 0x3, PT ;  /* 0x000000031700780c */ /* 0x000fda0003fa5270 */
[----:B------:R-:W-:Y:S02]  /*1750*/  @P5 ISETP.NE.AND P4, PT, R23, 0x2, PT ;  /* 0x000000021700580c */ /* 0x000fe40003f85270 */
[----:B------:R-:W-:Y:S02]  /*1760*/  LOP3.LUT R23, R0, R13, RZ, 0xfc, !PT ;  /* 0x0000000d00177212 */ /* 0x000fe400078efcff */
[C-C-:B------:R-:W-:Y:S02]  /*1770*/  @P6 SHF.R.U64 R13, R6.reuse, 0xb, R7.reuse ;  /* 0x0000000b060d6819 */ /* 0x140fe40000001207 */
[----:B------:R-:W-:Y:S02]  /*1780*/  @P5 SHF.R.U64 R0, R6, 0xc, R7 ;  /* 0x0000000c06005819 */ /* 0x000fe40000001207 */
[----:B------:R-:W-:Y:S02]  /*1790*/  @P6 LOP3.LUT R13, R13, 0x1, RZ, 0xc0, !PT ;  /* 0x000000010d0d6812 */ /* 0x000fe400078ec0ff */
[----:B------:R-:W-:-:S02]  /*17a0*/  @P5 LOP3.LUT R0, R0, 0x1, RZ, 0xc0, !PT ;  /* 0x0000000100005812 */ /* 0x000fc400078ec0ff */
[----:B------:R-:W-:Y:S01]  /*17b0*/  @P6 ISETP.NE.U32.AND P3, PT, R13, 0x1, PT ;  /* 0x000000010d00680c */ /* 0x000fe20003f65070 */
[----:B------:R-:W-:Y:S01]  /*17c0*/  IMAD.MOV.U32 R13, RZ, RZ, 0x800 ;  /* 0x00000800ff0d7424 */ /* 0x000fe200078e00ff */
[----:B------:R-:W-:Y:S01]  /*17d0*/  @P5 ISETP.NE.U32.AND P0, PT, R0, 0x1, PT ;  /* 0x000000010000580c */ /* 0x000fe20003f05070 */
[----:B------:R-:W-:Y:S01]  /*17e0*/  IMAD.MOV.U32 R0, RZ, RZ, 0x1000 ;  /* 0x00001000ff007424 */ /* 0x000fe200078e00ff */
[----:B------:R-:W-:Y:S02]  /*17f0*/  LOP3.LUT R26, R26, R23, RZ, 0xfc, !PT ;  /* 0x000000171a1a7212 */ /* 0x000fe400078efcff */
[----:B------:R-:W-:Y:S02]  /*1800*/  @P6 ISETP.NE.U32.AND.EX P3, PT, RZ, RZ, PT, P3 ;  /* 0x000000ffff00620c */ /* 0x000fe40003f65130 */
[----:B------:R-:W-:Y:S02]  /*1810*/  @P5 ISETP.NE.U32.AND.EX P0, PT, RZ, RZ, PT, P0 ;  /* 0x000000ffff00520c */ /* 0x000fe40003f05100 */
[----:B------:R-:W-:-:S02]  /*1820*/  @P5 SEL R23, RZ, 0x1000, P4 ;  /* 0x00001000ff175807 */ /* 0x000fc40002000000 */
[----:B------:R-:W-:Y:S02]  /*1830*/  @P6 SEL R13, R24, RZ, !P3 ;  /* 0x000000ff180d6207 */ /* 0x000fe40005800000 */
[----:B------:R-:W-:Y:S02]  /*1840*/  @P5 SEL R0, R23, RZ, !P0 ;  /* 0x000000ff17005207 */ /* 0x000fe40004000000 */
[----:B------:R-:W-:Y:S02]  /*1850*/  SHF.R.U32.HI R23, RZ, 0xe, R2 ;  /* 0x0000000eff177819 */ /* 0x000fe40000011602 */
[----:B------:R-:W-:Y:S02]  /*1860*/  SHF.R.U32.HI R24, RZ, 0xe, R6 ;  /* 0x0000000eff187819 */ /* 0x000fe40000011606 */
[----:B------:R-:W-:Y:S02]  /*1870*/  LOP3.LUT R23, R23, 0x1, RZ, 0xc0, !PT ;  /* 0x0000000117177812 */ /* 0x000fe400078ec0ff */
[----:B------:R-:W-:-:S02]  /*1880*/  LOP3.LUT R24, R24, 0x1, RZ, 0xc0, !PT ;  /* 0x0000000118187812 */ /* 0x000fc400078ec0ff */
[----:B------:R-:W-:Y:S02]  /*1890*/  SEL R25, R23, RZ, !P1 ;  /* 0x000000ff17197207 */ /* 0x000fe40004800000 */
[----:B------:R-:W-:Y:S02]  /*18a0*/  IADD3 R16, PT, PT, R11, R24, R16 ;  /* 0x000000180b107210 */ /* 0x000fe40007ffe010 */
[----:B------:R-:W-:Y:S02]  /*18b0*/  LOP3.LUT R23, R9, R26, RZ, 0xfc, !PT ;  /* 0x0000001a09177212 */ /* 0x000fe400078efcff */
[----:B------:R-:W-:Y:S02]  /*18c0*/  IADD3 R16, PT, PT, R25, R16, R21 ;  /* 0x0000001019107210 */ /* 0x000fe40007ffe015 */
[----:B------:R-:W-:Y:S02]  /*18d0*/  SHF.R.U32.HI R21, RZ, 0xe, R4 ;  /* 0x0000000eff157819 */ /* 0x000fe40000011604 */
[----:B------:R-:W-:-:S02]  /*18e0*/  LOP3.LUT R28, R28, R23, RZ, 0xfc, !PT ;  /* 0x000000171c1c7212 */ /* 0x000fc400078efcff */
[----:B------:R-:W-:Y:S02]  /*18f0*/  LOP3.LUT R21, R21, 0x1, RZ, 0xc0, !PT ;  /* 0x0000000115157812 */ /* 0x000fe400078ec0ff */
[----:B------:R-:W-:Y:S02]  /*1900*/  SHF.R.U32.HI R23, RZ, 0x10, R6 ;  /* 0x00000010ff177819 */ /* 0x000fe40000011606 */
[----:B------:R-:W-:Y:S02]  /*1910*/  IADD3 R19, PT, PT, R21, R19, R22 ;  /* 0x0000001315137210 */ /* 0x000fe40007ffe016 */
[----:B------:R-:W-:Y:S02]  /*1920*/  LOP3.LUT R23, R23, 0x1, RZ, 0xc0, !PT ;  /* 0x0000000117177812 */ /* 0x000fe400078ec0ff */
[----:B------:R-:W-:-:S05]  /*1930*/  SEL R19, R19, RZ, P2 ;  /* 0x000000ff13137207 */ /* 0x000fca0001000000 */
[----:B------:R-:W-:Y:S01]  /*1940*/  IMAD.IADD R16, R19, 0x1, R16 ;  /* 0x0000000113107824 */ /* 0x000fe200078e0210 */
[----:B------:R-:W-:-:S04]  /*1950*/  SHF.R.U32.HI R19, RZ, 0xf, R6 ;  /* 0x0000000fff137819 */ /* 0x000fc80000011606 */
[----:B------:R-:W-:Y:S02]  /*1960*/  ISETP.NE.AND P6, PT, R16, 0x3, PT ;  /* 0x000000031000780c */ /* 0x000fe40003fc5270 */
[----:B------:R-:W-:-:S04]  /*1970*/  LOP3.LUT R19, R19, 0x1, RZ, 0xc0, !PT ;  /* 0x0000000113137812 */ /* 0x000fc800078ec0ff */
[----:B------:R-:W-:-:S07]  /*1980*/  IADD3 R20, PT, PT, R25, R19, R20 ;  /* 0x0000001319147210 */ /* 0x000fce0007ffe014 */
[----:B------:R-:W-:Y:S02]  /*1990*/  @P6 ISETP.NE.AND P0, PT, R16, 0x2, PT ;  /* 0x000000021000680c */ /* 0x000fe40003f05270 */
[----:B------:R-:W-:Y:S02]  /*19a0*/  SHF.R.U32.HI R16, RZ, 0xf, R2 ;  /* 0x0000000fff107819 */ /* 0x000fe40000011602 */
[----:B------:R-:W-:Y:S02]  /*19b0*/  @P6 SEL R26, RZ, 0x2000, P0 ;  /* 0x00002000ff1a6807 */ /* 0x000fe40000000000 */
[----:B------:R-:W-:-:S04]  /*19c0*/  LOP3.LUT R16, R16, 0x1, RZ, 0xc0, !PT ;  /* 0x0000000110107812 */ /* 0x000fc800078ec0ff */
[----:B------:R-:W-:-:S04]  /*19d0*/  SEL R16, R16, RZ, !P1 ;  /* 0x000000ff10107207 */ /* 0x000fc80004800000 */
[C---:B------:R-:W-:Y:S02]  /*19e0*/  IADD3 R11, PT, PT, R16.reuse, R20, R11 ;  /* 0x00000014100b7210 */ /* 0x040fe40007ffe00b */
[----:B------:R-:W-:Y:S02]  /*19f0*/  SHF.R.U32.HI R20, RZ, 0xf, R4 ;  /* 0x0000000fff147819 */ /* 0x000fe40000011604 */
[----:B------:R-:W-:Y:S02]  /*1a00*/  IADD3 R24, PT, PT, R16, R23, R24 ;  /* 0x0000001710187210 */ /* 0x000fe40007ffe018 */
[----:B------:R-:W-:-:S04]  /*1a10*/  LOP3.LUT R20, R20, 0x1, RZ, 0xc0, !PT ;  /* 0x0000000114147812 */ /* 0x000fc800078ec0ff */
[----:B------:R-:W-:-:S04]  /*1a20*/  IADD3 R22, PT, PT, R20, R22, R21 ;  /* 0x0000001614167210 */ /* 0x000fc80007ffe015 */
[----:B------:R-:W-:-:S05]  /*1a30*/  SEL R22, R22, RZ, P2 ;  /* 0x000000ff16167207 */ /* 0x000fca0001000000 */
[----:B------:R-:W-:-:S05]  /*1a40*/  IMAD.IADD R11, R22, 0x1, R11 ;  /* 0x00000001160b7824 */ /* 0x000fca00078e020b */
[----:B------:R-:W-:-:S13]  /*1a50*/  ISETP.NE.AND P5, PT, R11, 0x3, PT ;  /* 0x000000030b00780c */ /* 0x000fda0003fa5270 */
[C-C-:B------:R-:W-:Y:S02]  /*1a60*/  @P5 SHF.R.U64 R9, R6.reuse, 0xe, R7.reuse ;  /* 0x0000000e06095819 */ /* 0x140fe40000001207 */
[----:B------:R-:W-:Y:S02]  /*1a70*/  @P5 ISETP.NE.AND P4, PT, R11, 0x2, PT ;  /* 0x000000020b00580c */ /* 0x000fe40003f85270 */
[----:B------:R-:W-:Y:S02]  /*1a80*/  @P5 LOP3.LUT R9, R9, 0x1, RZ, 0xc0, !PT ;  /* 0x0000000109095812 */ /* 0x000fe400078ec0ff */
[----:B------:R-:W-:Y:S02]  /*1a90*/  @P6 SHF.R.U64 R11, R6, 0xd, R7 ;  /* 0x0000000d060b6819 */ /* 0x000fe40000001207 */
[----:B------:R-:W-:Y:S01]  /*1aa0*/  @P5 ISETP.NE.U32.AND P0, PT, R9, 0x1, PT ;  /* 0x000000010900580c */ /* 0x000fe20003f05070 */
[----:B------:R-:W-:Y:S01]  /*1ab0*/  IMAD.MOV.U32 R9, RZ, RZ, 0x2000 ;  /* 0x00002000ff097424 */ /* 0x000fe200078e00ff */
[----:B------:R-:W-:-:S02]  /*1ac0*/  @P6 LOP3.LUT R11, R11, 0x1, RZ, 0xc0, !PT ;  /* 0x000000010b0b6812 */ /* 0x000fc400078ec0ff */
[----:B------:R-:W-:Y:S02]  /*1ad0*/  @P5 ISETP.NE.U32.AND.EX P0, PT, RZ, RZ, PT, P0 ;  /* 0x000000ffff00520c */ /* 0x000fe40003f05100 */
[----:B------:R-:W-:Y:S02]  /*1ae0*/  @P5 SEL R22, RZ, 0x4000, P4 ;  /* 0x00004000ff165807 */ /* 0x000fe40002000000 */
[----:B------:R-:W-:Y:S01]  /*1af0*/  @P6 ISETP.NE.U32.AND P3, PT, R11, 0x1, PT ;  /* 0x000000010b00680c */ /* 0x000fe20003f65070 */
[----:B------:R-:W-:Y:S01]  /*1b00*/  IMAD.MOV.U32 R11, RZ, RZ, 0x4000 ;  /* 0x00004000ff0b7424 */ /* 0x000fe200078e00ff */
[----:B------:R-:W-:Y:S02]  /*1b10*/  @P5 SEL R11, R22, RZ, !P0 ;  /* 0x000000ff160b5207 */ /* 0x000fe40004000000 */
[----:B------:R-:W-:Y:S02]  /*1b20*/  SHF.R.U32.HI R22, RZ, 0x10, R2 ;  /* 0x00000010ff167819 */ /* 0x000fe40000011602 */
[----:B------:R-:W-:-:S02]  /*1b30*/  @P6 ISETP.NE.U32.AND.EX P3, PT, RZ, RZ, PT, P3 ;  /* 0x000000ffff00620c */ /* 0x000fc40003f65130 */
[----:B------:R-:W-:Y:S02]  /*1b40*/  LOP3.LUT R22, R22, 0x1, RZ, 0xc0, !PT ;  /* 0x0000000116167812 */ /* 0x000fe400078ec0ff */
[----:B------:R-:W-:Y:S02]  /*1b50*/  @P6 SEL R9, R26, RZ, !P3 ;  /* 0x000000ff1a096207 */ /* 0x000fe40005800000 */
[----:B------:R-:W-:-:S04]  /*1b60*/  SEL R22, R22, RZ, !P1 ;  /* 0x000000ff16167207 */ /* 0x000fc80004800000 */
        /* <DEDUP_REMOVED lines=14> */
[----:B------:R-:W-:Y:S02]  /*1c50*/  SEL R26, R21, RZ, !P1 ;  /* 0x000000ff151a7207 */ /* 0x000fe40004800000 */
[----:B------:R-:W-:Y:S02]  /*1c60*/  LOP3.LUT R21, R17, R28, RZ, 0xfc, !PT ;  /* 0x0000001c11157212 */ /* 0x000fe400078efcff */
[----:B------:R-:W-:Y:S02]  /*1c70*/  IADD3 R19, PT, PT, R26, R19, R16 ;  /* 0x000000131a137210 */ /* 0x000fe40007ffe010 */
[--C-:B------:R-:W-:Y:S02]  /*1c80*/  SHF.R.U32.HI R16, RZ, 0x11, R4.reuse ;  /* 0x00000011ff107819 */ /* 0x100fe40000011604 */
[----:B------:R-:W-:Y:S02]  /*1c90*/  SHF.R.U32.HI R28, RZ, 0x19, R4 ;  /* 0x00000019ff1c7819 */ /* 0x000fe40000011604 */
[----:B------:R-:W-:-:S02]  /*1ca0*/  LOP3.LUT R16, R16, 0x1, RZ, 0xc0, !PT ;  /* 0x0000000110107812 */ /* 0x000fc400078ec0ff */
[----:B------:R-:W-:Y:S02]  /*1cb0*/  LOP3.LUT R28, R28, 0x1, RZ, 0xc0, !PT ;  /* 0x000000011c1c7812 */ /* 0x000fe400078ec0ff */
        /* <DEDUP_REMOVED lines=8> */
[----:B------:R-:W-:Y:S02]  /*1d40*/  @P5 ISETP.NE.U32.AND P0, PT, R17, 0x1, PT ;  /* 0x000000011100580c */ /* 0x000fe40003f05070 */
[----:B------:R-:W-:-:S02]  /*1d50*/  @P6 LOP3.LUT R19, R19, 0x1, RZ, 0xc0, !PT ;  /* 0x0000000113136812 */ /* 0x000fc400078ec0ff */
[----:B------:R-:W-:Y:S02]  /*1d60*/  @P5 ISETP.NE.U32.AND.EX P0, PT, RZ, RZ, PT, P0 ;  /* 0x000000ffff00520c */ /* 0x000fe40003f05100 */
[----:B------:R-:W-:Y:S02]  /*1d70*/  @P5 SEL R20, RZ, 0x10000, P4 ;  /* 0x00010000ff145807 */ /* 0x000fe40002000000 */
[----:B------:R-:W-:Y:S01]  /*1d80*/  @P6 ISETP.NE.U32.AND P3, PT, R19, 0x1, PT ;  /* 0x000000011300680c */ /* 0x000fe20003f65070 */
[----:B------:R-:W-:Y:S01]  /*1d90*/  IMAD.MOV.U32 R19, RZ, RZ, 0x10000 ;  /* 0x00010000ff137424 */ /* 0x000fe200078e00ff */
[----:B------:R-:W-:Y:S01]  /*1da0*/  LOP3.LUT R17, R18, R21, RZ, 0xfc, !PT ;  /* 0x0000001512117212 */ /* 0x000fe200078efcff */
[----:B------:R-:W-:Y:S01]  /*1db0*/  IMAD.MOV.U32 R18, RZ, RZ, 0x8000 ;  /* 0x00008000ff127424 */ /* 0x000fe200078e00ff */
[----:B------:R-:W-:Y:S02]  /*1dc0*/  @P5 SEL R19, R20, RZ, !P0 ;  /* 0x000000ff14135207 */ /* 0x000fe40004000000 */
[----:B------:R-:W-:-:S02]  /*1dd0*/  SHF.R.U32.HI R21, RZ, 0x12, R2 ;  /* 0x00000012ff157819 */ /* 0x000fc40000011602 */
[----:B------:R-:W-:Y:S02]  /*1de0*/  SHF.R.U32.HI R20, RZ, 0x12, R6 ;  /* 0x00000012ff147819 */ /* 0x000fe40000011606 */
[----:B------:R-:W-:Y:S02]  /*1df0*/  LOP3.LUT R21, R21, 0x1, RZ, 0xc0, !PT ;  /* 0x0000000115157812 */ /* 0x000fe400078ec0ff */
[----:B------:R-:W-:Y:S02]  /*1e00*/  LOP3.LUT R20, R20, 0x1, RZ, 0xc0, !PT ;  /* 0x0000000114147812 */ /* 0x000fe400078ec0ff */
[----:B------:R-:W-:Y:S02]  /*1e10*/  SEL R21, R21, RZ, !P1 ;  /* 0x000000ff15157207 */ /* 0x000fe40004800000 */
[----:B------:R-:W-:Y:S02]  /*1e20*/  IADD3 R23, PT, PT, R26, R20, R23 ;  /* 0x000000141a177210 */ /* 0x000fe40007ffe017 */
[----:B------:R-:W-:-:S02]  /*1e30*/  @P6 ISETP.NE.U32.AND.EX P3, PT, RZ, RZ, PT, P3 ;  /* 0x000000ffff00620c */ /* 0x000fc40003f65130 */
[----:B------:R-:W-:Y:S02]  /*1e40*/  IADD3 R22, PT, PT, R21, R23, R22 ;  /* 0x0000001715167210 */ /* 0x000fe40007ffe016 */
[----:B------:R-:W-:Y:S02]  /*1e50*/  SHF.R.U32.HI R23, RZ, 0x12, R4 ;  /* 0x00000012ff177819 */ /* 0x000fe40000011604 */
[----:B------:R-:W-:Y:S02]  /*1e60*/  @P6 SEL R18, R27, RZ, !P3 ;  /* 0x000000ff1b126207 */ /* 0x000fe40005800000 */
[----:B------:R-:W-:-:S04]  /*1e70*/  LOP3.LUT R23, R23, 0x1, RZ, 0xc0, !PT ;  /* 0x0000000117177812 */ /* 0x000fc800078ec0ff */
[----:B------:R-:W-:-:S04]  /*1e80*/  IADD3 R25, PT, PT, R23, R25, R16 ;  /* 0x0000001917197210 */ /* 0x000fc80007ffe010 */
[----:B------:R-:W-:-:S05]  /*1e90*/  SEL R25, R25, RZ, P2 ;  /* 0x000000ff19197207 */ /* 0x000fca0001000000 */
        /* <DEDUP_REMOVED lines=10> */
[----:B------:R-:W-:Y:S02]  /*1f40*/  SHF.R.U32.HI R24, RZ, 0x13, R4 ;  /* 0x00000013ff187819 */ /* 0x000fe40000011604 */
[----:B------:R-:W-:Y:S02]  /*1f50*/  LOP3.LUT R26, R12, R17, RZ, 0xfc, !PT ;  /* 0x000000110c1a7212 */ /* 0x000fe400078efcff */
[----:B------:R-:W-:Y:S02]  /*1f60*/  LOP3.LUT R24, R24, 0x1, RZ, 0xc0, !PT ;  /* 0x0000000118187812 */ /* 0x000fe400078ec0ff */
[----:B------:R-:W-:Y:S02]  /*1f70*/  @P6 SEL R17, RZ, 0x20000, P0 ;  /* 0x00020000ff116807 */ /* 0x000fe40000000000 */
[----:B------:R-:W-:-:S04]  /*1f80*/  IADD3 R16, PT, PT, R24, R16, R23 ;  /* 0x0000001018107210 */ /* 0x000fc80007ffe017 */
[----:B------:R-:W-:-:S05]  /*1f90*/  SEL R16, R16, RZ, P2 ;  /* 0x000000ff10107207 */ /* 0x000fca0001000000 */
[----:B------:R-:W-:Y:S01]  /*1fa0*/  IMAD.IADD R16, R16, 0x1, R27 ;  /* 0x0000000110107824 */ /* 0x000fe200078e021b */
[----:B------:R-:W-:Y:S01]  /*1fb0*/  LOP3.LUT R27, R13, R26, RZ, 0xfc, !PT ;  /* 0x0000001a0d1b7212 */ /* 0x000fe200078efcff */
[----:B------:R-:W-:-:S03]  /*1fc0*/  IMAD.MOV.U32 R13, RZ, RZ, 0x40000 ;  /* 0x00040000ff0d7424 */ /* 0x000fc600078e00ff */
[----:B------:R-:W-:Y:S02]  /*1fd0*/  ISETP.NE.AND P5, PT, R16, 0x3, PT ;  /* 0x000000031000780c */ /* 0x000fe40003fa5270 */
[----:B------:R-:W-:-:S04]  /*1fe0*/  LOP3.LUT R26, R0, R27, RZ, 0xfc, !PT ;  /* 0x0000001b001a7212 */ /* 0x000fc800078efcff */
[----:B------:R-:W-:Y:S01]  /*1ff0*/  LOP3.LUT R26, R9, R26, RZ, 0xfc, !PT ;  /* 0x0000001a091a7212 */ /* 0x000fe200078efcff */
[----:B------:R-:W-:-:S06]  /*2000*/  IMAD.MOV.U32 R9, RZ, RZ, 0x80000 ;  /* 0x00080000ff097424 */ /* 0x000fcc00078e00ff */
        /* <DEDUP_REMOVED lines=71> */
[----:B------:R-:W-:Y:S02]  /*2480*/  SHF.R.U32.HI R16, RZ, 0x17, R6 ;  /* 0x00000017ff107819 */ /* 0x000fe40000011606 */
[----:B------:R-:W-:Y:S02]  /*2490*/  @P6 SEL R27, RZ, 0x200000, P0 ;  /* 0x00200000ff1b6807 */ /* 0x000fe40000000000 */
[----:B------:R-:W-:-:S04]  /*24a0*/  LOP3.LUT R16, R16, 0x1, RZ, 0xc0, !PT ;  /* 0x0000000110107812 */ /* 0x000fc800078ec0ff */
[----:B------:R-:W-:-:S04]  /*24b0*/  IADD3 R23, PT, PT, R24, R16, R23 ;  /* 0x0000001018177210 */ /* 0x000fc80007ffe017 */
[----:B------:R-:W-:Y:S02]  /*24c0*/  IADD3 R23, PT, PT, R21, R23, R20 ;  /* 0x0000001715177210 */ /* 0x000fe40007ffe014 */
[----:B------:R-:W-:-:S04]  /*24d0*/  SHF.R.U32.HI R20, RZ, 0x17, R4 ;  /* 0x00000017ff147819 */ /* 0x000fc80000011604 */
[----:B------:R-:W-:-:S04]  /*24e0*/  LOP3.LUT R20, R20, 0x1, RZ, 0xc0, !PT ;  /* 0x0000000114147812 */ /* 0x000fc800078ec0ff */
[----:B------:R-:W-:-:S04]  /*24f0*/  IADD3 R22, PT, PT, R20, R22, R17 ;  /* 0x0000001614167210 */ /* 0x000fc80007ffe011 */
[----:B------:R-:W-:-:S05]  /*2500*/  SEL R22, R22, RZ, P2 ;  /* 0x000000ff16167207 */ /* 0x000fca0001000000 */
[----:B------:R-:W-:Y:S01]  /*2510*/  IMAD.IADD R22, R22, 0x1, R23 ;  /* 0x0000000116167824 */ /* 0x000fe200078e0217 */
[----:B------:R-:W-:-:S04]  /*2520*/  LOP3.LUT R23, R11, R26, RZ, 0xfc, !PT ;  /* 0x0000001a0b177212 */ /* 0x000fc800078efcff */
[----:B------:R-:W-:Y:S02]  /*2530*/  ISETP.NE.AND P5, PT, R22, 0x3, PT ;  /* 0x000000031600780c */ /* 0x000fe40003fa5270 */
[----:B------:R-:W-:Y:S01]  /*2540*/  LOP3.LUT R26, R18, R23, RZ, 0xfc, !PT ;  /* 0x00000017121a7212 */ /* 0x000fe200078efcff */
[----:B------:R-:W-:Y:S01]  /*2550*/  IMAD.MOV.U32 R18, RZ, RZ, 0x200000 ;  /* 0x00200000ff127424 */ /* 0x000fe200078e00ff */
[----:B------:R-:W-:-:S04]  /*2560*/  SHF.R.U32.HI R23, RZ, 0x18, R2 ;  /* 0x00000018ff177819 */ /* 0x000fc80000011602 */
[----:B------:R-:W-:-:S04]  /*2570*/  LOP3.LUT R23, R23, 0x1, RZ, 0xc0, !PT ;  /* 0x0000000117177812 */ /* 0x000fc800078ec0ff */
[----:B------:R-:W-:Y:S02]  /*2580*/  SEL R23, R23, RZ, !P1 ;  /* 0x000000ff17177207 */ /* 0x000fe40004800000 */
[--C-:B------:R-:W-:Y:S02]  /*2590*/  @P5 SHF.R.U64 R11, R6, 0x16, R7.reuse ;  /* 0x00000016060b5819 */ /* 0x100fe40000001207 */
[----:B------:R-:W-:Y:S02]  /*25a0*/  @P5 ISETP.NE.AND P4, PT, R22, 0x2, PT ;  /* 0x000000021600580c */ /* 0x000fe40003f85270 */
[----:B------:R-:W-:Y:S02]  /*25b0*/  @P6 SHF.R.U64 R22, R6, 0x15, R7 ;  /* 0x0000001506166819 */ /* 0x000fe40000001207 */
[----:B------:R-:W-:Y:S02]  /*25c0*/  @P5 LOP3.LUT R11, R11, 0x1, RZ, 0xc0, !PT ;  /* 0x000000010b0b5812 */ /* 0x000fe400078ec0ff */
[----:B------:R-:W-:-:S02]  /*25d0*/  @P6 LOP3.LUT R22, R22, 0x1, RZ, 0xc0, !PT ;  /* 0x0000000116166812 */ /* 0x000fc400078ec0ff */
[----:B------:R-:W-:Y:S01]  /*25e0*/  @P5 ISETP.NE.U32.AND P0, PT, R11, 0x1, PT ;  /* 0x000000010b00580c */ /* 0x000fe20003f05070 */
[----:B------:R-:W-:Y:S01]  /*25f0*/  IMAD.MOV.U32 R11, RZ, RZ, 0x400000 ;  /* 0x00400000ff0b7424 */ /* 0x000fe200078e00ff */
[----:B------:R-:W-:Y:S02]  /*2600*/  @P6 ISETP.NE.U32.AND P3, PT, R22, 0x1, PT ;  /* 0x000000011600680c */ /* 0x000fe40003f65070 */
[----:B------:R-:W-:Y:S02]  /*2610*/  @P5 ISETP.NE.U32.AND.EX P0, PT, RZ, RZ, PT, P0 ;  /* 0x000000ffff00520c */ /* 0x000fe40003f05100 */
[----:B------:R-:W-:Y:S02]  /*2620*/  @P5 SEL R22, RZ, 0x400000, P4 ;  /* 0x00400000ff165807 */ /* 0x000fe40002000000 */
[----:B------:R-:W-:Y:S02]  /*2630*/  @P6 ISETP.NE.U32.AND.EX P3, PT, RZ, RZ, PT, P3 ;  /* 0x000000ffff00620c */ /* 0x000fe40003f65130 */
[----:B------:R-:W-:-:S02]  /*2640*/  @P5 SEL R11, R22, RZ, !P0 ;  /* 0x000000ff160b5207 */ /* 0x000fc40004000000 */
[----:B------:R-:W-:Y:S02]  /*2650*/  SHF.R.U32.HI R22, RZ, 0x18, R6 ;  /* 0x00000018ff167819 */ /* 0x000fe40000011606 */
[----:B------:R-:W-:Y:S02]  /*2660*/  @P6 SEL R18, R27, RZ, !P3 ;  /* 0x000000ff1b126207 */ /* 0x000fe40005800000 */
[----:B------:R-:W-:-:S04]  /*2670*/  LOP3.LUT R22, R22, 0x1, RZ, 0xc0, !PT ;  /* 0x0000000116167812 */ /* 0x000fc800078ec0ff */
[----:B------:R-:W-:-:S04]  /*2680*/  IADD3 R25, PT, PT, R21, R22, R25 ;  /* 0x0000001615197210 */ /* 0x000fc80007ffe019 */
[----:B------:R-:W-:Y:S02]  /*2690*/  IADD3 R24, PT, PT, R23, R25, R24 ;  /* 0x0000001917187210 */ /* 0x000fe40007ffe018 */
[----:B------:R-:W-:-:S04]  /*26a0*/  SHF.R.U32.HI R25, RZ, 0x18, R4 ;  /* 0x00000018ff197819 */ /* 0x000fc80000011604 */
        /* <DEDUP_REMOVED lines=14> */
[----:B------:R-:W-:-:S05]  /*2790*/  IADD3 R21, PT, PT, R17, R16, R21 ;  /* 0x0000001011157210 */ /* 0x000fca0007ffe015 */
[----:B------:R-:W-:Y:S01]  /*27a0*/  IMAD.IADD R20, R20, 0x1, R21 ;  /* 0x0000000114147824 */ /* 0x000fe200078e0215 */
[----:B------:R-:W-:Y:S02]  /*27b0*/  LOP3.LUT R21, R19, R26, RZ, 0xfc, !PT ;  /* 0x0000001a13157212 */ /* 0x000fe400078efcff */
[----:B------:R-:W-:Y:S02]  /*27c0*/  @P6 SEL R26, RZ, 0x800000, P0 ;  /* 0x00800000ff1a6807 */ /* 0x000fe40000000000 */
[----:B------:R-:W-:Y:S02]  /*27d0*/  ISETP.NE.AND P5, PT, R20, 0x3, PT ;  /* 0x000000031400780c */ /* 0x000fe40003fa5270 */
[----:B------:R-:W-:Y:S02]  /*27e0*/  LOP3.LUT R12, R12, R21, RZ, 0xfc, !PT ;  /* 0x000000150c0c7212 */ /* 0x000fe400078efcff */
[----:B------:R-:W-:Y:S02]  /*27f0*/  SHF.R.U32.HI R21, RZ, 0x1a, R6 ;  /* 0x0000001aff157819 */ /* 0x000fe40000011606 */
[----:B------:R-:W-:-:S02]  /*2800*/  @P6 SHF.R.U64 R19, R6, 0x17, R7 ;  /* 0x0000001706136819 */ /* 0x000fc40000001207 */
[----:B------:R-:W-:Y:S02]  /*2810*/  LOP3.LUT R21, R21, 0x1, RZ, 0xc0, !PT ;  /* 0x0000000115157812 */ /* 0x000fe400078ec0ff */
[----:B------:R-:W-:Y:S02]  /*2820*/  @P6 LOP3.LUT R19, R19, 0x1, RZ, 0xc0, !PT ;  /* 0x0000000113136812 */ /* 0x000fe400078ec0ff */
[----:B------:R-:W-:Y:S02]  /*2830*/  IADD3 R22, PT, PT, R17, R21, R22 ;  /* 0x0000001511167210 */ /* 0x000fe40007ffe016 */
[----:B------:R-:W-:Y:S02]  /*2840*/  @P5 SHF.R.U64 R16, R6, 0x18, R7 ;  /* 0x0000001806105819 */ /* 0x000fe40000001207 */
[----:B------:R-:W-:Y:S02]  /*2850*/  @P5 ISETP.NE.AND P4, PT, R20, 0x2, PT ;  /* 0x000000021400580c */ /* 0x000fe40003f85270 */
[----:B------:R-:W-:-:S02]  /*2860*/  @P5 LOP3.LUT R16, R16, 0x1, RZ, 0xc0, !PT ;  /* 0x0000000110105812 */ /* 0x000fc400078ec0ff */
[----:B------:R-:W-:Y:S02]  /*2870*/  @P5 SEL R20, RZ, 0x1000000, P4 ;  /* 0x01000000ff145807 */ /* 0x000fe40002000000 */
[----:B------:R-:W-:Y:S01]  /*2880*/  @P5 ISETP.NE.U32.AND P0, PT, R16, 0x1, PT ;  /* 0x000000011000580c */ /* 0x000fe20003f05070 */
[----:B------:R-:W-:Y:S01]  /*2890*/  IMAD.MOV.U32 R16, RZ, RZ, 0x1000000 ;  /* 0x01000000ff107424 */ /* 0x000fe200078e00ff */
[----:B------:R-:W-:Y:S01]  /*28a0*/  @P6 ISETP.NE.U32.AND P3, PT, R19, 0x1, PT ;  /* 0x000000011300680c */ /* 0x000fe20003f65070 */
[----:B------:R-:W-:Y:S01]  /*28b0*/  IMAD.MOV.U32 R19, RZ, RZ, 0x800000 ;  /* 0x00800000ff137424 */ /* 0x000fe200078e00ff */
[----:B------:R-:W-:Y:S02]  /*28c0*/  @P5 ISETP.NE.U32.AND.EX P0, PT, RZ, RZ, PT, P0 ;  /* 0x000000ffff00520c */ /* 0x000fe40003f05100 */
[----:B------:R-:W-:Y:S02]  /*28d0*/  @P6 ISETP.NE.U32.AND.EX P3, PT, RZ, RZ, PT, P3 ;  /* 0x000000ffff00620c */ /* 0x000fe40003f65130 */
[----:B------:R-:W-:-:S02]  /*28e0*/  @P5 SEL R16, R20, RZ, !P0 ;  /* 0x000000ff14105207 */ /* 0x000fc40004000000 */
[----:B------:R-:W-:Y:S02]  /*28f0*/  SHF.R.U32.HI R20, RZ, 0x1a, R2 ;  /* 0x0000001aff147819 */ /* 0x000fe40000011602 */
[----:B------:R-:W-:Y:S02]  /*2900*/  @P6 SEL R19, R26, RZ, !P3 ;  /* 0x000000ff1a136207 */ /* 0x000fe40005800000 */
[----:B------:R-:W-:Y:S02]  /*2910*/  LOP3.LUT R20, R20, 0x1, RZ, 0xc0, !PT ;  /* 0x0000000114147812 */ /* 0x000fe400078ec0ff */
[----:B------:R-:W-:Y:S02]  /*2920*/  LOP3.LUT R26, R13, R12, RZ, 0xfc, !PT ;  /* 0x0000000c0d1a7212 */ /* 0x000fe400078efcff */
        /* <DEDUP_REMOVED lines=13> */
[----:B------:R-:W-:Y:S02]  /*2a00*/  @P6 SHF.R.U64 R13, R6, 0x19, R7 ;  /* 0x00000019060d6819 */ /* 0x000fe40000001207 */
[----:B------:R-:W-:Y:S02]  /*2a10*/  LOP3.LUT R22, R22, 0x1, RZ, 0xc0, !PT ;  /* 0x0000000116167812 */ /* 0x000fe400078ec0ff */
[----:B------:R-:W-:Y:S02]  /*2a20*/  @P6 SEL R27, RZ, 0x2000000, P0 ;  /* 0x02000000ff1b6807 */ /* 0x000fe40000000000 */
[----:B------:R-:W-:-:S02]  /*2a30*/  SEL R22, R22, RZ, !P1 ;  /* 0x000000ff16167207 */ /* 0x000fc40004800000 */
[----:B------:R-:W-:Y:S02]  /*2a40*/  @P6 LOP3.LUT R13, R13, 0x1, RZ, 0xc0, !PT ;  /* 0x000000010d0d6812 */ /* 0x000fe400078ec0ff */
[----:B------:R-:W-:Y:S02]  /*2a50*/  IADD3 R17, PT, PT, R22, R24, R17 ;  /* 0x0000001816117210 */ /* 0x000fe40007ffe011 */
[----:B------:R-:W-:Y:S02]  /*2a60*/  SHF.R.U32.HI R24, RZ, 0x1b, R4 ;  /* 0x0000001bff187819 */ /* 0x000fe40000011604 */
[----:B------:R-:W-:Y:S02]  /*2a70*/  @P6 ISETP.NE.U32.AND P3, PT, R13, 0x1, PT ;  /* 0x000000010d00680c */ /* 0x000fe40003f65070 */
[----:B------:R-:W-:Y:S02]  /*2a80*/  LOP3.LUT R24, R24, 0x1, RZ, 0xc0, !PT ;  /* 0x0000000118187812 */ /* 0x000fe400078ec0ff */
[----:B------:R-:W-:Y:S01]  /*2a90*/  LOP3.LUT R13, R9, R26, RZ, 0xfc, !PT ;  /* 0x0000001a090d7212 */ /* 0x000fe200078efcff */
[----:B------:R-:W-:Y:S01]  /*2aa0*/  IMAD.MOV.U32 R9, RZ, RZ, 0x2000000 ;  /* 0x02000000ff097424 */ /* 0x000fe200078e00ff */
[----:B------:R-:W-:-:S02]  /*2ab0*/  IADD3 R28, PT, PT, R24, R28, R23 ;  /* 0x0000001c181c7210 */ /* 0x000fc40007ffe017 */
[----:B------:R-:W-:Y:S02]  /*2ac0*/  SHF.R.U32.HI R26, RZ, 0x1c, R2 ;  /* 0x0000001cff1a7819 */ /* 0x000fe40000011602 */
[----:B------:R-:W-:Y:S02]  /*2ad0*/  SEL R28, R28, RZ, P2 ;  /* 0x000000ff1c1c7207 */ /* 0x000fe40001000000 */
[----:B------:R-:W-:Y:S02]  /*2ae0*/  LOP3.LUT R26, R26, 0x1, RZ, 0xc0, !PT ;  /* 0x000000011a1a7812 */ /* 0x000fe400078ec0ff */
[----:B------:R-:W-:Y:S01]  /*2af0*/  @P6 ISETP.NE.U32.AND.EX P3, PT, RZ, RZ, PT, P3 ;  /* 0x000000ffff00620c */ /* 0x000fe20003f65130 */
[----:B------:R-:W-:Y:S01]  /*2b00*/  IMAD.IADD R17, R28, 0x1, R17 ;  /* 0x000000011c117824 */ /* 0x000fe200078e0211 */
[----:B------:R-:W-:Y:S02]  /*2b10*/  SEL R26, R26, RZ, !P1 ;  /* 0x000000ff1a1a7207 */ /* 0x000fe40004800000 */
[----:B------:R-:W-:-:S02]  /*2b20*/  @P6 SEL R9, R27, RZ, !P3 ;  /* 0x000000ff1b096207 */ /* 0x000fc40005800000 */
[----:B------:R-:W-:-:S13]  /*2b30*/  ISETP.NE.AND P5, PT, R17, 0x3, PT ;  /* 0x000000031100780c */ /* 0x000fda0003fa5270 */
[----:B------:R-:W-:Y:S02]  /*2b40*/  @P5 SHF.R.U64 R12, R6, 0x1a, R7 ;  /* 0x0000001a060c5819 */ /* 0x000fe40000001207 */
[----:B------:R-:W-:Y:S02]  /*2b50*/  @P5 ISETP.NE.AND P4, PT, R17, 0x2, PT ;  /* 0x000000021100580c */ /* 0x000fe40003f85270 */
[----:B------:R-:W-:Y:S02]  /*2b60*/  @P5 LOP3.LUT R12, R12, 0x1, RZ, 0xc0, !PT ;  /* 0x000000010c0c5812 */ /* 0x000fe400078ec0ff */
[----:B------:R-:W-:Y:S02]  /*2b70*/  @P5 SEL R17, RZ, 0x4000000, P4 ;  /* 0x04000000ff115807 */ /* 0x000fe40002000000 */
[----:B------:R-:W-:Y:S01]  /*2b80*/  @P5 ISETP.NE.U32.AND P0, PT, R12, 0x1, PT ;  /* 0x000000010c00580c */ /* 0x000fe20003f05070 */
[----:B------:R-:W-:-:S03]  /*2b90*/  IMAD.MOV.U32 R12, RZ, RZ, 0x4000000 ;  /* 0x04000000ff0c7424 */ /* 0x000fc600078e00ff */
[----:B------:R-:W-:-:S04]  /*2ba0*/  @P5 ISETP.NE.U32.AND.EX P0, PT, RZ, RZ, PT, P0 ;  /* 0x000000ffff00520c */ /* 0x000fc80003f05100 */
[----:B------:R-:W-:Y:S02]  /*2bb0*/  @P5 SEL R12, R17, RZ, !P0 ;  /* 0x000000ff110c5207 */ /* 0x000fe40004000000 */
[----:B------:R-:W-:-:S04]  /*2bc0*/  SHF.R.U32.HI R17, RZ, 0x1c, R6 ;  /* 0x0000001cff117819 */ /* 0x000fc80000011606 */
        /* <DEDUP_REMOVED lines=11> */
[-C--:B------:R-:W-:Y:S02]  /*2c80*/  IADD3 R25, PT, PT, R26, R23.reuse, R25 ;  /* 0x000000171a197210 */ /* 0x080fe40007ffe019 */
[----:B------:R-:W-:-:S05]  /*2c90*/  LEA.HI R23, R6, R23, RZ, 0x1 ;  /* 0x0000001706177211 */ /* 0x000fca00078f08ff */
[----:B------:R-:W-:Y:S02]  /*2ca0*/  @P6 ISETP.NE.AND P0, PT, R20, 0x2, PT ;  /* 0x000000021400680c */ /* 0x000fe40003f05270 */
[----:B------:R-:W-:Y:S02]  /*2cb0*/  SHF.R.U32.HI R20, RZ, 0x1d, R2 ;  /* 0x0000001dff147819 */ /* 0x000fe40000011602 */
[----:B------:R-:W-:Y:S02]  /*2cc0*/  @P6 SEL R27, RZ, 0x8000000, P0 ;  /* 0x08000000ff1b6807 */ /* 0x000fe40000000000 */
        /* <DEDUP_REMOVED lines=8> */
[----:B------:R-:W-:Y:S02]  /*2d50*/  LOP3.LUT R25, R0, R13, RZ, 0xfc, !PT ;  /* 0x0000000d00197212 */ /* 0x000fe400078efcff */
[----:B------:R-:W-:Y:S02]  /*2d60*/  @P6 SHF.R.U64 R13, R6, 0x1b, R7 ;  /* 0x0000001b060d6819 */ /* 0x000fe40000001207 */
[----:B------:R-:W-:Y:S02]  /*2d70*/  ISETP.NE.AND P5, PT, R24, 0x3, PT ;  /* 0x000000031800780c */ /* 0x000fe40003fa5270 */
[----:B------:R-:W-:Y:S02]  /*2d80*/  @P6 LOP3.LUT R13, R13, 0x1, RZ, 0xc0, !PT ;  /* 0x000000010d0d6812 */ /* 0x000fe400078ec0ff */
[----:B------:R-:W-:Y:S02]  /*2d90*/  LOP3.LUT R18, R18, R25, RZ, 0xfc, !PT ;  /* 0x0000001912127212 */ /* 0x000fe400078efcff */
[----:B------:R-:W-:Y:S01]  /*2da0*/  @P6 ISETP.NE.U32.AND P3, PT, R13, 0x1, PT ;  /* 0x000000010d00680c */ /* 0x000fe20003f65070 */
[----:B------:R-:W-:Y:S01]  /*2db0*/  IMAD.MOV.U32 R13, RZ, RZ, 0x10000000 ;  /* 0x10000000ff0d7424 */ /* 0x000fe200078e00ff */
[----:B------:R-:W-:-:S02]  /*2dc0*/  LOP3.LUT R18, R11, R18, RZ, 0xfc, !PT ;  /* 0x000000120b127212 */ /* 0x000fc400078efcff */
[----:B------:R-:W-:Y:S02]  /*2dd0*/  @P6 ISETP.NE.U32.AND.EX P3, PT, RZ, RZ, PT, P3 ;  /* 0x000000ffff00620c */ /* 0x000fe40003f65130 */
[----:B------:R-:W-:Y:S02]  /*2de0*/  SHF.R.U32.HI R11, RZ, 0x1, R5 ;  /* 0x00000001ff0b7819 */ /* 0x000fe40000011605 */
[----:B------:R-:W-:Y:S02]  /*2df0*/  @P5 SHF.R.U64 R0, R6, 0x1c, R7 ;  /* 0x0000001c06005819 */ /* 0x000fe40000001207 */
[----:B------:R-:W-:Y:S02]  /*2e00*/  @P5 ISETP.NE.AND P4, PT, R24, 0x2, PT ;  /* 0x000000021800580c */ /* 0x000fe40003f85270 */
[----:B------:R-:W-:Y:S02]  /*2e10*/  @P5 LOP3.LUT R0, R0, 0x1, RZ, 0xc0, !PT ;  /* 0x0000000100005812 */ /* 0x000fe400078ec0ff */
[----:B------:R-:W-:-:S02]  /*2e20*/  @P5 SEL R24, RZ, 0x10000000, P4 ;  /* 0x10000000ff185807 */ /* 0x000fc40002000000 */
[----:B------:R-:W-:Y:S01]  /*2e30*/  @P5 ISETP.NE.U32.AND P0, PT, R0, 0x1, PT ;  /* 0x000000010000580c */ /* 0x000fe20003f05070 */
[----:B------:R-:W-:Y:S01]  /*2e40*/  IMAD.MOV.U32 R0, RZ, RZ, 0x8000000 ;  /* 0x08000000ff007424 */ /* 0x000fe200078e00ff */
[----:B------:R-:W-:Y:S02]  /*2e50*/  @P6 SEL R0, R27, RZ, !P3 ;  /* 0x000000ff1b006207 */ /* 0x000fe40005800000 */
[----:B------:R-:W-:Y:S02]  /*2e60*/  @P5 ISETP.NE.U32.AND.EX P0, PT, RZ, RZ, PT, P0 ;  /* 0x000000ffff00520c */ /* 0x000fe40003f05100 */
[----:B------:R-:W-:Y:S02]  /*2e70*/  SHF.R.U32.HI R27, RZ, 0x1e, R6 ;  /* 0x0000001eff1b7819 */ /* 0x000fe40000011606 */
[----:B------:R-:W-:Y:S02]  /*2e80*/  @P5 SEL R13, R24, RZ, !P0 ;  /* 0x000000ff180d5207 */ /* 0x000fe40004000000 */
[----:B------:R-:W-:-:S02]  /*2e90*/  SHF.R.U32.HI R24, RZ, 0x1e, R2 ;  /* 0x0000001eff187819 */ /* 0x000fc40000011602 */
[----:B------:R-:W-:Y:S02]  /*2ea0*/  LOP3.LUT R27, R27, 0x1, RZ, 0xc0, !PT ;  /* 0x000000011b1b7812 */ /* 0x000fe400078ec0ff */
[----:B------:R-:W-:Y:S02]  /*2eb0*/  LOP3.LUT R24, R24, 0x1, RZ, 0xc0, !PT ;  /* 0x0000000118187812 */ /* 0x000fe400078ec0ff */
[----:B------:R-:W-:Y:S02]  /*2ec0*/  IADD3 R17, PT, PT, R20, R27, R17 ;  /* 0x0000001b14117210 */ /* 0x000fe40007ffe011 */
[----:B------:R-:W-:Y:S02]  /*2ed0*/  SEL R25, R24, RZ, !P1 ;  /* 0x000000ff18197207 */ /* 0x000fe40004800000 */
[----:B------:R-:W-:Y:S02]  /*2ee0*/  LOP3.LUT R11, R11, 0x1, RZ, 0xc0, !PT ;  /* 0x000000010b0b7812 */ /* 0x000fe400078ec0ff */
[----:B------:R-:W-:-:S02]  /*2ef0*/  IADD3 R26, PT, PT, R25, R17, R26 ;  /* 0x00000011191a7210 */ /* 0x000fc40007ffe01a */
[----:B------:R-:W-:Y:S02]  /*2f00*/  SHF.R.U32.HI R17, RZ, 0x1e, R4 ;  /* 0x0000001eff117819 */ /* 0x000fe40000011604 */
[----:B------:R-:W-:Y:S02]  /*2f10*/  IADD3 R23, PT, PT, R20, R23, R25 ;  /* 0x0000001714177210 */ /* 0x000fe40007ffe019 */
[----:B------:R-:W-:Y:S02]  /*2f20*/  LOP3.LUT R17, R17, 0x1, RZ, 0xc0, !PT ;  /* 0x0000000111117812 */ /* 0x000fe400078ec0ff */
[----:B------:R-:W-:Y:S02]  /*2f30*/  LOP3.LUT R20, R7, 0x1, RZ, 0xc0, !PT ;  /* 0x0000000107147812 */ /* 0x000fe400078ec0ff */
[----:B------:R-:W-:Y:S01]  /*2f40*/  IADD3 R21, PT, PT, R17, R21, R22 ;  /* 0x0000001511157210 */ /* 0x000fe20007ffe016 */
[----:B------:R-:W-:Y:S01]  /*2f50*/  IMAD.IADD R29, R22, 0x1, R17 ;  /* 0x00000001161d7824 */ /* 0x000fe200078e0211 */
[----:B------:R-:W-:-:S02]  /*2f60*/  SHF.R.U32.HI R22, RZ, 0x1f, R2 ;  /* 0x0000001fff167819 */ /* 0x000fc40000011602 */
[----:B------:R-:W-:Y:S02]  /*2f70*/  SEL R21, R21, RZ, P2 ;  /* 0x000000ff15157207 */ /* 0x000fe40001000000 */
[----:B------:R-:W-:Y:S02]  /*2f80*/  LEA.HI R29, R4, R29, RZ, 0x1 ;  /* 0x0000001d041d7211 */ /* 0x000fe400078f08ff */
[----:B------:R-:W-:Y:S01]  /*2f90*/  SEL R22, R22, RZ, !P1 ;  /* 0x000000ff16167207 */ /* 0x000fe20004800000 */
[----:B------:R-:W-:Y:S01]  /*2fa0*/  IMAD.IADD R26, R21, 0x1, R26 ;  /* 0x00000001151a7824 */ /* 0x000fe200078e021a */
[----:B------:R-:W-:Y:S02]  /*2fb0*/  LOP3.LUT R21, R3, 0x1, RZ, 0xc0, !PT ;  /* 0x0000000103157812 */ /* 0x000fe400078ec0ff */
[----:B------:R-:W-:Y:S02]  /*2fc0*/  SEL R2, R29, RZ, P2 ;  /* 0x000000ff1d027207 */ /* 0x000fe40001000000 */
[----:B------:R-:W-:-:S02]  /*2fd0*/  SEL R21, R21, RZ, !P1 ;  /* 0x000000ff15157207 */ /* 0x000fc40004800000 */
[----:B------:R-:W-:Y:S02]  /*2fe0*/  IADD3 R24, PT, PT, R22, R20, R27 ;  /* 0x0000001416187210 */ /* 0x000fe40007ffe01b */
[----:B------:R-:W-:Y:S02]  /*2ff0*/  IADD3 R2, PT, PT, R2, R23, R22 ;  /* 0x0000001702027210 */ /* 0x000fe40007ffe016 */
[----:B------:R-:W-:Y:S02]  /*3000*/  IADD3 R25, PT, PT, R21, R24, R25 ;  /* 0x0000001815197210 */ /* 0x000fe40007ffe019 */
[----:B------:R-:W-:Y:S02]  /*3010*/  LEA.HI R24, R4, R17, RZ, 0x1 ;  /* 0x0000001104187211 */ /* 0x000fe400078f08ff */
[----:B------:R-:W-:Y:S02]  /*3020*/  LOP3.LUT R23, R5, 0x1, RZ, 0xc0, !PT ;  /* 0x0000000105177812 */ /* 0x000fe400078ec0ff */
[----:B------:R-:W-:-:S02]  /*3030*/  ISETP.NE.AND P4, PT, R26, 0x3, PT ;  /* 0x000000031a00780c */ /* 0x000fc40003f85270 */
[----:B------:R-:W-:Y:S01]  /*3040*/  ISETP.NE.AND P6, PT, R2, 0x3, PT ;  /* 0x000000030200780c */ /* 0x000fe20003fc5270 */
[----:B------:R-:W-:Y:S01]  /*3050*/  IMAD.IADD R24, R24, 0x1, R23 ;  /* 0x0000000118187824 */ /* 0x000fe200078e0217 */
[----:B------:R-:W-:Y:S02]  /*3060*/  LEA.HI R4, R4, R23, RZ, 0x1 ;  /* 0x0000001704047211 */ /* 0x000fe400078f08ff */
[----:B------:R-:W-:Y:S02]  /*3070*/  LOP3.LUT R19, R19, R18, RZ, 0xfc, !PT ;  /* 0x0000001213137212 */ /* 0x000fe400078efcff */
[----:B------:R-:W-:Y:S01]  /*3080*/  SEL R24, R24, RZ, P2 ;  /* 0x000000ff18187207 */ /* 0x000fe20001000000 */
[----:B------:R-:W-:-:S04]  /*3090*/  IMAD.IADD R4, R4, 0x1, R11 ;  /* 0x0000000104047824 */ /* 0x000fc800078e020b */
[----:B------:R-:W-:Y:S01]  /*30a0*/  IMAD.IADD R24, R24, 0x1, R25 ;  /* 0x0000000118187824 */ /* 0x000fe200078e0219 */
[----:B------:R-:W-:Y:S02]  /*30b0*/  @P4 SHF.R.U64 R17, R6, 0x1d, R7 ;  /* 0x0000001d06114819 */ /* 0x000fe40000001207 */
[----:B------:R-:W-:Y:S02]  /*30c0*/  @P4 ISETP.NE.AND P0, PT, R26, 0x2, PT ;  /* 0x000000021a00480c */ /* 0x000fe40003f05270 */
[----:B------:R-:W-:Y:S02]  /*30d0*/  @P4 LOP3.LUT R17, R17, 0x1, RZ, 0xc0, !PT ;  /* 0x0000000111114812 */ /* 0x000fe400078ec0ff */
[----:B------:R-:W-:Y:S02]  /*30e0*/  ISETP.NE.AND P5, PT, R24, 0x3, PT ;  /* 0x000000031800780c */ /* 0x000fe40003fa5270 */
[----:B------:R-:W-:Y:S02]  /*30f0*/  @P4 ISETP.NE.U32.AND P3, PT, R17, 0x1, PT ;  /* 0x000000011100480c */ /* 0x000fe40003f65070 */
[----:B------:R-:W-:-:S02]  /*3100*/  @P4 SEL R17, RZ, 0x20000000, P0 ;  /* 0x20000000ff114807 */ /* 0x000fc40000000000 */
[----:B------:R-:W-:Y:S02]  /*3110*/  @P4 ISETP.NE.U32.AND.EX P3, PT, RZ, RZ, PT, P3 ;  /* 0x000000ffff00420c */ /* 0x000fe40003f65130 */
[----:B------:R-:W-:Y:S01]  /*3120*/  @P6 ISETP.NE.AND P0, PT, R2, 0x2, PT ;  /* 0x000000020200680c */ /* 0x000fe20003f05270 */
[----:B------:R-:W-:Y:S01]  /*3130*/  IMAD.MOV.U32 R2, RZ, RZ, 0x20000000 ;  /* 0x20000000ff027424 */ /* 0x000fe200078e00ff */
[----:B------:R-:W-:Y:S02]  /*3140*/  @P4 SEL R2, R17, RZ, !P3 ;  /* 0x000000ff11024207 */ /* 0x000fe40005800000 */
[----:B------:R-:W-:Y:S02]  /*3150*/  SHF.R.U32.HI R25, RZ, 0x1, R3 ;  /* 0x00000001ff197819 */ /* 0x000fe40000011603 */
[----:B------:R-:W-:Y:S02]  /*3160*/  @P5 ISETP.NE.AND P4, PT, R24, 0x2, PT ;  /* 0x000000021800580c */ /* 0x000fe40003f85270 */
[----:B------:R-:W-:-:S02]  /*3170*/  @P6 SHF.R.U64 R24, R6, 0x1e, R7 ;  /* 0x0000001e06186819 */ /* 0x000fc40000001207 */
[----:B------:R-:W-:Y:S02]  /*3180*/  @P5 SHF.R.U64 R17, R6, 0x1f, R7 ;  /* 0x0000001f06115819 */ /* 0x000fe40000001207 */
[----:B------:R-:W-:Y:S02]  /*3190*/  @P6 LOP3.LUT R24, R24, 0x1, RZ, 0xc0, !PT ;  /* 0x0000000118186812 */ /* 0x000fe400078ec0ff */
[----:B------:R-:W-:Y:S02]  /*31a0*/  @P5 LOP3.LUT R17, R17, 0x1, RZ, 0xc0, !PT ;  /* 0x0000000111115812 */ /* 0x000fe400078ec0ff */
[----:B------:R-:W-:Y:S02]  /*31b0*/  @P6 ISETP.NE.U32.AND P3, PT, R24, 0x1, PT ;  /* 0x000000011800680c */ /* 0x000fe40003f65070 */
[----:B------:R-:W-:Y:S02]  /*31c0*/  @P6 SEL R24, RZ, 0x40000000, P0 ;  /* 0x40000000ff186807 */ /* 0x000fe40000000000 */
[----:B------:R-:W-:-:S02]  /*31d0*/  @P5 ISETP.NE.U32.AND P0, PT, R17, 0x1, PT ;  /* 0x000000011100580c */ /* 0x000fc40003f05070 */
[----:B------:R-:W-:Y:S02]  /*31e0*/  SHF.R.U32.HI R17, RZ, 0x1, R7 ;  /* 0x00000001ff117819 */ /* 0x000fe40000011607 */
[----:B------:R-:W-:Y:S02]  /*31f0*/  LOP3.LUT R25, R25, 0x1, RZ, 0xc0, !PT ;  /* 0x0000000119197812 */ /* 0x000fe400078ec0ff */
[----:B------:R-:W-:Y:S02]  /*3200*/  LOP3.LUT R17, R17, 0x1, RZ, 0xc0, !PT ;  /* 0x0000000111117812 */ /* 0x000fe400078ec0ff */
[----:B------:R-:W-:Y:S02]  /*3210*/  SEL R4, R4, RZ, P2 ;  /* 0x000000ff04047207 */ /* 0x000fe40001000000 */
[----:B------:R-:W-:Y:S02]  /*3220*/  LEA.HI R6, R6, R17, RZ, 0x1 ;  /* 0x0000001106067211 */ /* 0x000fe400078f08ff */
[----:B------:R-:W-:-:S02]  /*3230*/  SEL R25, R25, RZ, !P1 ;  /* 0x000000ff19197207 */ /* 0x000fc40004800000 */
[----:B------:R-:W-:Y:S01]  /*3240*/  IADD3 R22, PT, PT, R22, R6, R21 ;  /* 0x0000000616167210 */ /* 0x000fe20007ffe015 */
[----:B------:R-:W-:Y:S01]  /*3250*/  IMAD.MOV.U32 R6, RZ, RZ, 0x40000000 ;  /* 0x40000000ff067424 */ /* 0x000fe200078e00ff */
[----:B------:R-:W-:Y:S02]  /*3260*/  @P6 ISETP.NE.U32.AND.EX P3, PT, RZ, RZ, PT, P3 ;  /* 0x000000ffff00620c */ /* 0x000fe40003f65130 */
[----:B------:R-:W-:Y:S02]  /*3270*/  IADD3 R4, PT, PT, R4, R22, R25 ;  /* 0x0000001604047210 */ /* 0x000fe40007ffe019 */
[----:B------:R-:W-:Y:S02]  /*3280*/  @P6 SEL R6, R24, RZ, !P3 ;  /* 0x000000ff18066207 */ /* 0x000fe40005800000 */
[----:B------:R-:W-:Y:S02]  /*3290*/  ISETP.NE.AND P6, PT, R4, 0x3, PT ;  /* 0x000000030400780c */ /* 0x000fe40003fc5270 */
[----:B------:R-:W-:-:S02]  /*32a0*/  SHF.R.U32.HI R24, RZ, 0x2, R5 ;  /* 0x00000002ff187819 */ /* 0x000fc40000011605 */
[----:B------:R-:W-:Y:S02]  /*32b0*/  SHF.R.U32.HI R22, RZ, 0x3, R5 ;  /* 0x00000003ff167819 */ /* 0x000fe40000011605 */
[----:B------:R-:W-:Y:S02]  /*32c0*/  LOP3.LUT R24, R24, 0x1, RZ, 0xc0, !PT ;  /* 0x0000000118187812 */ /* 0x000fe400078ec0ff */
[----:B------:R-:W-:Y:S02]  /*32d0*/  LOP3.LUT R22, R22, 0x1, RZ, 0xc0, !PT ;  /* 0x0000000116167812 */ /* 0x000fe400078ec0ff */
[----:B------:R-:W-:Y:S02]  /*32e0*/  IADD3 R23, PT, PT, R24, R23, R11 ;  /* 0x0000001718177210 */ /* 0x000fe40007ffe00b */
[----:B------:R-:W-:Y:S02]  /*32f0*/  IADD3 R11, PT, PT, R22, R11, R24 ;  /* 0x0000000b160b7210 */ /* 0x000fe40007ffe018 */
[----:B------:R-:W-:-:S02]  /*3300*/  @P6 ISETP.NE.AND P3, PT, R4, 0x2, PT ;  /* 0x000000020400680c */ /* 0x000fc40003f65270 */
[----:B------:R-:W-:Y:S01]  /*3310*/  LOP3.LUT R4, R16, R19, RZ, 0xfc, !PT ;  /* 0x0000001310047212 */ /* 0x000fe200078efcff */
[----:B------:R-:W-:Y:S01]  /*3320*/  IMAD.MOV.U32 R16, RZ, RZ, 0x1 ;  /* 0x00000001ff107424 */ /* 0x000fe200078e00ff */
[----:B------:R-:W-:Y:S01]  /*3330*/  @P6 SEL R18, RZ, 0x1, P3 ;  /* 0x00000001ff126807 */ /* 0x000fe20001800000 */
[----:B------:R-:W-:Y:S01]  /*3340*/  IMAD.MOV.U32 R19, RZ, RZ, RZ ;  /* 0x000000ffff137224 */ /* 0x000fe200078e00ff */
[----:B------:R-:W-:Y:S02]  /*3350*/  @P6 ISETP.NE.U32.AND P3, PT, R20, 0x1, PT ;  /* 0x000000011400680c */ /* 0x000fe40003f65070 */
[----:B------:R-:W-:Y:S02]  /*3360*/  SEL R23, R23, RZ, P2 ;  /* 0x000000ff17177207 */ /* 0x000fe40001000000 */
[----:B------:R-:W-:Y:S02]  /*3370*/  @P6 ISETP.NE.U32.AND.EX P3, PT, RZ, RZ, PT, P3 ;  /* 0x000000ffff00620c */ /* 0x000fe40003f65130 */
[----:B------:R-:W-:-:S02]  /*3380*/  SEL R11, R11, RZ, P2 ;  /* 0x000000ff0b0b7207 */ /* 0x000fc40001000000 */
[----:B------:R-:W-:Y:S02]  /*3390*/  @P6 SEL R16, R18, RZ, !P3 ;  /* 0x000000ff12106207 */ /* 0x000fe40005800000 */
[----:B------:R-:W-:Y:S02]  /*33a0*/  SHF.R.U32.HI R18, RZ, 0x2, R3 ;  /* 0x00000002ff127819 */ /* 0x000fe40000011603 */
[----:B------:R-:W-:Y:S01]  /*33b0*/  LOP3.LUT R16, R16, UR4, R19, 0xfe, !PT ;  /* 0x0000000410107c12 */ /* 0x000fe2000f8efe13 */
[----:B------:R-:W-:Y:S01]  /*33c0*/  UMOV UR4, URZ ;  /* 0x000000ff00047c82 */ /* 0x000fe20008000000 */
[----:B------:R-:W-:Y:S02]  /*33d0*/  SHF.R.U32.HI R19, RZ, 0x2, R7 ;  /* 0x00000002ff137819 */ /* 0x000fe40000011607 */
[----:B------:R-:W-:Y:S02]  /*33e0*/  LOP3.LUT R18, R18, 0x1, RZ, 0xc0, !PT ;  /* 0x0000000112127812 */ /* 0x000fe400078ec0ff */
[----:B------:R-:W-:-:S02]  /*33f0*/  LOP3.LUT R19, R19, 0x1, RZ, 0xc0, !PT ;  /* 0x0000000113137812 */ /* 0x000fc400078ec0ff */
[----:B------:R-:W-:Y:S02]  /*3400*/  SEL R18, R18, RZ, !P1 ;  /* 0x000000ff12127207 */ /* 0x000fe40004800000 */
[----:B------:R-:W-:Y:S02]  /*3410*/  IADD3 R20, PT, PT, R25, R19, R20 ;  /* 0x0000001319147210 */ /* 0x000fe40007ffe014 */
[----:B------:R-:W-:Y:S02]  /*3420*/  LOP3.LUT R9, R9, R4, RZ, 0xfc, !PT ;  /* 0x0000000409097212 */ /* 0x000fe400078efcff */
[----:B------:R-:W-:Y:S01]  /*3430*/  IADD3 R20, PT, PT, R18, R20, R21 ;  /* 0x0000001412147210 */ /* 0x000fe20007ffe015 */
[----:B------:R-:W-:Y:S01]  /*3440*/  IMAD.MOV.U32 R21, RZ, RZ, 0x2 ;  /* 0x00000002ff157424 */ /* 0x000fe200078e00ff */
[----:B------:R-:W-:Y:S02]  /*3450*/  SHF.R.U32.HI R4, RZ, 0x16, R3 ;  /* 0x00000016ff047819 */ /* 0x000fe40000011603 */
[----:B------:R-:W-:Y:S01]  /*3460*/  @P5 ISETP.NE.U32.AND.EX P0, PT, RZ, RZ, PT, P0 ;  /* 0x000000ffff00520c */ /* 0x000fe20003f05100 */
[----:B------:R-:W-:Y:S01]  /*3470*/  IMAD.IADD R20, R23, 0x1, R20 ;  /* 0x0000000117147824 */ /* 0x000fe200078e0214 */
[----:B------:R-:W-:-:S02]  /*3480*/  SHF.R.U32.HI R23, RZ, 0x4, R5 ;  /* 0x00000004ff177819 */ /* 0x000fc40000011605 */
[----:B------:R-:W-:Y:S02]  /*3490*/  LOP3.LUT R4, R4, 0x1, RZ, 0xc0, !PT ;  /* 0x0000000104047812 */ /* 0x000fe400078ec0ff */
[----:B------:R-:W-:Y:S02]  /*34a0*/  ISETP.NE.AND P6, PT, R20, 0x3, PT ;  /* 0x000000031400780c */ /* 0x000fe40003fc5270 */
[----:B------:R-:W-:Y:S02]  /*34b0*/  LOP3.LUT R23, R23, 0x1, RZ, 0xc0, !PT ;  /* 0x0000000117177812 */ /* 0x000fe400078ec0ff */
[----:B------:R-:W-:Y:S02]  /*34c0*/  SEL R4, R4, RZ, !P1 ;  /* 0x000000ff04047207 */ /* 0x000fe40004800000 */
[----:B------:R-:W-:-:S04]  /*34d0*/  IADD3 R24, PT, PT, R23, R24, R22 ;  /* 0x0000001817187210 */ /* 0x000fc80007ffe016 */
[----:B------:R-:W-:-:S03]  /*34e0*/  SEL R24, R24, RZ, P2 ;  /* 0x000000ff18187207 */ /* 0x000fc60001000000 */
[----:B------:R-:W-:-:S04]  /*34f0*/  @P6 ISETP.NE.AND P3, PT, R20, 0x2, PT ;  /* 0x000000021400680c */ /* 0x000fc80003f65270 */
[----:B------:R-:W-:Y:S02]  /*3500*/  @P6 SEL R20, RZ, 0x2, P3 ;  /* 0x00000002ff146807 */ /* 0x000fe40001800000 */
[----:B------:R-:W-:-:S04]  /*3510*/  @P6 ISETP.NE.U32.AND P3, PT, R17, 0x1, PT ;  /* 0x000000011100680c */ /* 0x000fc80003f65070 */
[----:B------:R-:W-:-:S04]  /*3520*/  @P6 ISETP.NE.U32.AND.EX P3, PT, RZ, RZ, PT, P3 ;  /* 0x000000ffff00620c */ /* 0x000fc80003f65130 */
[----:B------:R-:W-:Y:S02]  /*3530*/  @P6 SEL R21, R20, RZ, !P3 ;  /* 0x000000ff14156207 */ /* 0x000fe40005800000 */
[----:B------:R-:W-:Y:S02]  /*3540*/  SHF.R.U32.HI R20, RZ, 0x3, R3 ;  /* 0x00000003ff147819 */ /* 0x000fe40000011603 */
[----:B------:R-:W-:Y:S02]  /*3550*/  LOP3.LUT R16, R21, R16, RZ, 0xfc, !PT ;  /* 0x0000001015107212 */ /* 0x000fe400078efcff */
[----:B------:R-:W-:Y:S02]  /*3560*/  SHF.R.U32.HI R21, RZ, 0x3, R7 ;  /* 0x00000003ff157819 */ /* 0x000fe40000011607 */
[----:B------:R-:W-:Y:S02]  /*3570*/  LOP3.LUT R20, R20, 0x1, RZ, 0xc0, !PT ;  /* 0x0000000114147812 */ /* 0x000fe400078ec0ff */
[----:B------:R-:W-:-:S02]  /*3580*/  LOP3.LUT R21, R21, 0x1, RZ, 0xc0, !PT ;  /* 0x0000000115157812 */ /* 0x000fc400078ec0ff */
[----:B------:R-:W-:Y:S02]  /*3590*/  SEL R20, R20, RZ, !P1 ;  /* 0x000000ff14147207 */ /* 0x000fe40004800000 */
[----:B------:R-:W-:-:S04]  /*35a0*/  IADD3 R17, PT, PT, R18, R21, R17 ;  /* 0x0000001512117210 */ /* 0x000fc80007ffe011 */
[----:B------:R-:W-:Y:S01]  /*35b0*/  IADD3 R26, PT, PT, R20, R17, R25 ;  /* 0x00000011141a7210 */ /* 0x000fe20007ffe019 */
[----:B------:R-:W-:-:S04]  /*35c0*/  IMAD.MOV.U32 R17, RZ, RZ, 0x4 ;  /* 0x00000004ff117424 */ /* 0x000fc800078e00ff */
[----:B------:R-:W-:-:S05]  /*35d0*/  IMAD.IADD R11, R11, 0x1, R26 ;  /* 0x000000010b0b7824 */ /* 0x000fca00078e021a */
[----:B------:R-:W-:-:S13]  /*35e0*/  ISETP.NE.AND P6, PT, R11, 0x3, PT ;  /* 0x000000030b00780c */ /* 0x000fda0003fc5270 */
        /* <DEDUP_REMOVED lines=10> */
[----:B------:R-:W-:Y:S02]  /*3690*/  IADD3 R19, PT, PT, R20, R11, R19 ;  /* 0x0000000b14137210 */ /* 0x000fe40007ffe013 */
[----:B------:R-:W-:-:S04]  /*36a0*/  SEL R16, R16, RZ, !P1 ;  /* 0x000000ff10107207 */ /* 0x000fc80004800000 */
[----:B------:R-:W-:Y:S01]  /*36b0*/  IADD3 R19, PT, PT, R16, R19, R18 ;  /* 0x0000001310137210 */ /* 0x000fe20007ffe012 */
[----:B------:R-:W-:-:S04]  /*36c0*/  IMAD.MOV.U32 R18, RZ, RZ, 0x8 ;  /* 0x00000008ff127424 */ /* 0x000fc800078e00ff */
[----:B------:R-:W-:Y:S01]  /*36d0*/  IMAD.IADD R19, R24, 0x1, R19 ;  /* 0x0000000118137824 */ /* 0x000fe200078e0213 */
[----:B------:R-:W-:-:S04]  /*36e0*/  SHF.R.U32.HI R24, RZ, 0x6, R5 ;  /* 0x00000006ff187819 */ /* 0x000fc80000011605 */
[----:B------:R-:W-:Y:S02]  /*36f0*/  ISETP.NE.AND P6, PT, R19, 0x3, PT ;  /* 0x000000031300780c */ /* 0x000fe40003fc5270 */
[----:B------:R-:W-:-:S11]  /*3700*/  LOP3.LUT R24, R24, 0x1, RZ, 0xc0, !PT ;  /* 0x0000000118187812 */ /* 0x000fd600078ec0ff */
[----:B------:R-:W-:-:S04]  /*3710*/  @P6 ISETP.NE.AND P3, PT, R19, 0x2, PT ;  /* 0x000000021300680c */ /* 0x000fc80003f65270 */
[----:B------:R-:W-:Y:S02]  /*3720*/  @P6 SEL R19, RZ, 0x8, P3 ;  /* 0x00000008ff136807 */ /* 0x000fe40001800000 */
[----:B------:R-:W-:-:S04]  /*3730*/  @P6 ISETP.NE.U32.AND P3, PT, R21, 0x1, PT ;  /* 0x000000011500680c */ /* 0x000fc80003f65070 */
[----:B------:R-:W-:-:S04]  /*3740*/  @P6 ISETP.NE.U32.AND.EX P3, PT, RZ, RZ, PT, P3 ;  /* 0x000000ffff00620c */ /* 0x000fc80003f65130 */
[----:B------:R-:W-:-:S04]  /*3750*/  @P6 SEL R18, R19, RZ, !P3 ;  /* 0x000000ff13126207 */ /* 0x000fc80005800000 */
[----:B------:R-:W-:Y:S02]  /*3760*/  LOP3.LUT R19, R18, R17, RZ, 0xfc, !PT ;  /* 0x0000001112137212 */ /* 0x000fe400078efcff */
[----:B------:R-:W-:Y:S02]  /*3770*/  SHF.R.U32.HI R17, RZ, 0x5, R3 ;  /* 0x00000005ff117819 */ /* 0x000fe40000011603 */
[----:B------:R-:W-:Y:S02]  /*3780*/  SHF.R.U32.HI R18, RZ, 0x5, R7 ;  /* 0x00000005ff127819 */ /* 0x000fe40000011607 */
[----:B------:R-:W-:Y:S02]  /*3790*/  LOP3.LUT R17, R17, 0x1, RZ, 0xc0, !PT ;  /* 0x0000000111117812 */ /* 0x000fe400078ec0ff */
[----:B------:R-:W-:Y:S02]  /*37a0*/  LOP3.LUT R18, R18, 0x1, RZ, 0xc0, !PT ;  /* 0x0000000112127812 */ /* 0x000fe400078ec0ff */
[----:B------:R-:W-:-:S02]  /*37b0*/  SEL R17, R17, RZ, !P1 ;  /* 0x000000ff11117207 */ /* 0x000fc40004800000 */
        /* <DEDUP_REMOVED lines=8> */
[----:B------:R-:W-:-:S05]  /*3840*/  IMAD.IADD R22, R22, 0x1, R25 ;  /* 0x0000000116167824 */ /* 0x000fca00078e0219 */
[----:B------:R-:W-:-:S13]  /*3850*/  ISETP.NE.AND P6, PT, R22, 0x3, PT ;  /* 0x000000031600780c */ /* 0x000fda0003fc5270 */
[----:B------:R-:W-:Y:S01]  /*3860*/  @P6 ISETP.NE.AND P3, PT, R22, 0x2, PT ;  /* 0x000000021600680c */ /* 0x000fe20003f65270 */
[----:B------:R-:W-:-:S03]  /*3870*/  IMAD.MOV.U32 R22, RZ, RZ, 0x10 ;  /* 0x00000010ff167424 */ /* 0x000fc600078e00ff */
        /* <DEDUP_REMOVED lines=11> */
[----:B------:R-:W-:-:S05]  /*3930*/  IADD3 R16, PT, PT, R19, R11, R16 ;  /* 0x0000000b13107210 */ /* 0x000fca0007ffe010 */
[----:B------:R-:W-:Y:S02]  /*3940*/  IMAD.IADD R16, R23, 0x1, R16 ;  /* 0x0000000117107824 */ /* 0x000fe400078e0210 */
[----:B------:R-:W-:-:S03]  /*3950*/  IMAD.MOV.U32 R23, RZ, RZ, 0x20 ;  /* 0x00000020ff177424 */ /* 0x000fc600078e00ff */
[----:B------:R-:W-:-:S13]  /*3960*/  ISETP.NE.AND P6, PT, R16, 0x3, PT ;  /* 0x000000031000780c */ /* 0x000fda0003fc5270 */
[----:B------:R-:W-:Y:S02]  /*3970*/  @P6 ISETP.NE.AND P3, PT, R16, 0x2, PT ;  /* 0x000000021000680c */ /* 0x000fe40003f65270 */
[----:B------:R-:W-:Y:S02]  /*3980*/  SHF.R.U32.HI R16, RZ, 0x7, R3 ;  /* 0x00000007ff107819 */ /* 0x000fe40000011603 */
[----:B------:R-:W-:Y:S02]  /*3990*/  @P6 SEL R11, RZ, 0x20, P3 ;  /* 0x00000020ff0b6807 */ /* 0x000fe40001800000 */
[----:B------:R-:W-:Y:S02]  /*39a0*/  @P6 ISETP.NE.U32.AND P3, PT, R18, 0x1, PT ;  /* 0x000000011200680c */ /* 0x000fe40003f65070 */
[----:B------:R-:W-:Y:S02]  /*39b0*/  LOP3.LUT R16, R16, 0x1, RZ, 0xc0, !PT ;  /* 0x0000000110107812 */ /* 0x000fe400078ec0ff */
[----:B------:R-:W-:-:S02]  /*39c0*/  @P6 ISETP.NE.U32.AND.EX P3, PT, RZ, RZ, PT, P3 ;  /* 0x000000ffff00620c */ /* 0x000fc40003f65130 */
[----:B------:R-:W-:Y:S02]  /*39d0*/  SEL R16, R16, RZ, !P1 ;  /* 0x000000ff10107207 */ /* 0x000fe40004800000 */
[----:B------:R-:W-:Y:S02]  /*39e0*/  @P6 SEL R23, R11, RZ, !P3 ;  /* 0x000000ff0b176207 */ /* 0x000fe40005800000 */
[----:B------:R-:W-:Y:S02]  /*39f0*/  SHF.R.U32.HI R11, RZ, 0x7, R7 ;  /* 0x00000007ff0b7819 */ /* 0x000fe40000011607 */
[----:B------:R-:W-:Y:S02]  /*3a00*/  LOP3.LUT R23, R23, R22, RZ, 0xfc, !PT ;  /* 0x0000001617177212 */ /* 0x000fe400078efcff */
[----:B------:R-:W-:Y:S02]  /*3a10*/  SHF.R.U32.HI R22, RZ, 0x7, R5 ;  /* 0x00000007ff167819 */ /* 0x000fe40000011605 */
[----:B------:R-:W-:-:S02]  /*3a20*/  LOP3.LUT R11, R11, 0x1, RZ, 0xc0, !PT ;  /* 0x000000010b0b7812 */ /* 0x000fc400078ec0ff */
[----:B------:R-:W-:Y:S02]  /*3a30*/  LOP3.LUT R22, R22, 0x1, RZ, 0xc0, !PT ;  /* 0x0000000116167812 */ /* 0x000fe400078ec0ff */
[----:B------:R-:W-:Y:S02]  /*3a40*/  IADD3 R18, PT, PT, R19, R11, R18 ;  /* 0x0000000b13127210 */ /* 0x000fe40007ffe012 */
[----:B------:R-:W-:Y:S02]  /*3a50*/  IADD3 R21, PT, PT, R22, R21, R24 ;  /* 0x0000001516157210 */ /* 0x000fe40007ffe018 */
[----:B------:R-:W-:Y:S02]  /*3a60*/  IADD3 R18, PT, PT, R16, R18, R17 ;  /* 0x0000001210127210 */ /* 0x000fe40007ffe011 */
[----:B------:R-:W-:-:S05]  /*3a70*/  SEL R21, R21, RZ, P2 ;  /* 0x000000ff15157207 */ /* 0x000fca0001000000 */
        /* <DEDUP_REMOVED lines=11> */
[----:B------:R-:W-:Y:S02]  /*3b30*/  SHF.R.U32.HI R23, RZ, 0x8, R5 ;  /* 0x00000008ff177819 */ /* 0x000fe40000011605 */
[----:B------:R-:W-:-:S02]  /*3b40*/  LOP3.LUT R18, R18, 0x1, RZ, 0xc0, !PT ;  /* 0x0000000112127812 */ /* 0x000fc400078ec0ff */
[----:B------:R-:W-:Y:S02]  /*3b50*/  LOP3.LUT R17, R17, 0x1, RZ, 0xc0, !PT ;  /* 0x0000000111117812 */ /* 0x000fe400078ec0ff */
[----:B------:R-:W-:Y:S02]  /*3b60*/  LOP3.LUT R23, R23, 0x1, RZ, 0xc0, !PT ;  /* 0x0000000117177812 */ /* 0x000fe400078ec0ff */
[----:B------:R-:W-:Y:S02]  /*3b70*/  SEL R18, R18, RZ, !P1 ;  /* 0x000000ff12127207 */ /* 0x000fe40004800000 */
[----:B------:R-:W-:Y:S02]  /*3b80*/  IADD3 R20, PT, PT, R16, R17, R20 ;  /* 0x0000001110147210 */ /* 0x000fe40007ffe014 */
[----:B------:R-:W-:Y:S02]  /*3b90*/  IADD3 R24, PT, PT, R23, R24, R22 ;  /* 0x0000001817187210 */ /* 0x000fe40007ffe016 */
[----:B------:R-:W-:-:S02]  /*3ba0*/  IADD3 R19, PT, PT, R18, R20, R19 ;  /* 0x0000001412137210 */ /* 0x000fc40007ffe013 */
[----:B------:R-:W-:Y:S02]  /*3bb0*/  SEL R24, R24, RZ, P2 ;  /* 0x000000ff18187207 */ /* 0x000fe40001000000 */
[----:B------:R-:W-:-:S03]  /*3bc0*/  SHF.R.U32.HI R20, RZ, 0x9, R7 ;  /* 0x00000009ff147819 */ /* 0x000fc60000011607 */
[----:B------:R-:W-:Y:S01]  /*3bd0*/  IMAD.IADD R19, R24, 0x1, R19 ;  /* 0x0000000118137824 */ /* 0x000fe200078e0213 */
[----:B------:R-:W-:Y:S01]  /*3be0*/  LOP3.LUT R20, R20, 0x1, RZ, 0xc0, !PT ;  /* 0x0000000114147812 */ /* 0x000fe200078ec0ff */
[----:B------:R-:W-:-:S03]  /*3bf0*/  IMAD.MOV.U32 R24, RZ, RZ, 0x80 ;  /* 0x00000080ff187424 */ /* 0x000fc600078e00ff */
[----:B------:R-:W-:-:S13]  /*3c00*/  ISETP.NE.AND P6, PT, R19, 0x3, PT ;  /* 0x000000031300780c */ /* 0x000fda0003fc5270 */
[----:B------:R-:W-:-:S04]  /*3c10*/  @P6 ISETP.NE.AND P3, PT, R19, 0x2, PT ;  /* 0x000000021300680c */ /* 0x000fc80003f65270 */
[----:B------:R-:W-:Y:S02]  /*3c20*/  @P6 SEL R19, RZ, 0x80, P3 ;  /* 0x00000080ff136807 */ /* 0x000fe40001800000 */
[----:B------:R-:W-:Y:S02]  /*3c30*/  @P6 ISETP.NE.U32.AND P3, PT, R11, 0x1, PT ;  /* 0x000000010b00680c */ /* 0x000fe40003f65070 */
[----:B------:R-:W-:Y:S02]  /*3c40*/  IADD3 R11, PT, PT, R18, R20, R11 ;  /* 0x00000014120b7210 */ /* 0x000fe40007ffe00b */
        /* <DEDUP_REMOVED lines=30> */
[----:B------:R-:W-:-:S05]  /*3e30*/  SEL R23, R23, RZ, P2 ;  /* 0x000000ff17177207 */ /* 0x000fca0001000000 */
        /* <DEDUP_REMOVED lines=44> */
[----:B------:R-:W-:Y:S02]  /*4100*/  ISETP.NE.AND P6, PT, R11, 0x3, PT ;  /* 0x000000030b00780c */ /* 0x000fe40003fc5270 */
[----:B------:R-:W-:-:S11]  /*4110*/  SEL R16, R16, RZ, !P1 ;  /* 0x000000ff10107207 */ /* 0x000fd60004800000 */
        /* <DEDUP_REMOVED lines=54> */
[----:B------:R-:W-:Y:S01]  /*4480*/  IMAD.IADD R16, R21, 0x1, R16 ;  /* 0x0000000115107824 */ /* 0x000fe200078e0210 */
[----:B------:R-:W-:-:S04]  /*4490*/  SHF.R.U32.HI R21, RZ, 0x10, R5 ;  /* 0x00000010ff157819 */ /* 0x000fc80000011605 */
[----:B------:R-:W-:Y:S02]  /*44a0*/  ISETP.NE.AND P6, PT, R16, 0x3, PT ;  /* 0x000000031000780c */ /* 0x000fe40003fc5270 */
[----:B------:R-:W-:-:S04]  /*44b0*/  LOP3.LUT R21, R21, 0x1, RZ, 0xc0, !PT ;  /* 0x0000000115157812 */ /* 0x000fc800078ec0ff */
[----:B------:R-:W-:-:S04]  /*44c0*/  IADD3 R24, PT, PT, R21, R24, R22 ;  /* 0x0000001815187210 */ /* 0x000fc80007ffe016 */
[----:B------:R-:W-:-:S03]  /*44d0*/  SEL R24, R24, RZ, P2 ;  /* 0x000000ff18187207 */ /* 0x000fc60001000000 */
        /* <DEDUP_REMOVED lines=30> */
[----:B------:R-:W-:Y:S01]  /*46c0*/  IMAD.MOV.U32 R20, RZ, RZ, 0x10000 ;  /* 0x00010000ff147424 */ /* 0x000fe200078e00ff */
[----:B------:R-:W-:-:S04]  /*46d0*/  SHF.R.U32.HI R19, RZ, 0x11, R5 ;  /* 0x00000011ff137819 */ /* 0x000fc80000011605 */
[----:B------:R-:W-:-:S04]  /*46e0*/  LOP3.LUT R19, R19, 0x1, RZ, 0xc0, !PT ;  /* 0x0000000113137812 */ /* 0x000fc800078ec0ff */
[----:B------:R-:W-:-:S04]  /*46f0*/  IADD3 R22, PT, PT, R19, R22, R21 ;  /* 0x0000001613167210 */ /* 0x000fc80007ffe015 */
[----:B------:R-:W-:-:S05]  /*4700*/  SEL R22, R22, RZ, P2 ;  /* 0x000000ff16167207 */ /* 0x000fca0001000000 */
        /* <DEDUP_REMOVED lines=14> */
[----:B------:R-:W-:Y:S02]  /*47f0*/  IADD3 R24, PT, PT, R22, R16, R11 ;  /* 0x0000001016187210 */ /* 0x000fe40007ffe00b */
[----:B------:R-:W-:-:S04]  /*4800*/  SHF.R.U32.HI R16, RZ, 0x12, R5 ;  /* 0x00000012ff107819 */ /* 0x000fc80000011605 */
[----:B------:R-:W-:-:S04]  /*4810*/  LOP3.LUT R16, R16, 0x1, RZ, 0xc0, !PT ;  /* 0x0000000110107812 */ /* 0x000fc800078ec0ff */
[----:B------:R-:W-:-:S04]  /*4820*/  IADD3 R21, PT, PT, R16, R21, R19 ;  /* 0x0000001510157210 */ /* 0x000fc80007ffe013 */
        /* <DEDUP_REMOVED lines=10> */
[----:B------:R-:W-:Y:S02]  /*48d0*/  IADD3 R18, PT, PT, R22, R21, R18 ;  /* 0x0000001516127210 */ /* 0x000fe40007ffe012 */
[----:B------:R-:W-:Y:S02]  /*48e0*/  @P6 SEL R24, R11, RZ, !P3 ;  /* 0x000000ff0b186207 */ /* 0x000fe40005800000 */
[----:B------:R-:W-:Y:S02]  /*48f0*/  SHF.R.U32.HI R11, RZ, 0x13, R3 ;  /* 0x00000013ff0b7819 */ /* 0x000fe40000011603 */
[----:B------:R-:W-:Y:S02]  /*4900*/  LOP3.LUT R23, R24, R23, RZ, 0xfc, !PT ;  /* 0x0000001718177212 */ /* 0x000fe400078efcff */
[----:B------:R-:W-:-:S04]  /*4910*/  LOP3.LUT R11, R11, 0x1, RZ, 0xc0, !PT ;  /* 0x000000010b0b7812 */ /* 0x000fc800078ec0ff */
[----:B------:R-:W-:-:S04]  /*4920*/  SEL R11, R11, RZ, !P1 ;  /* 0x000000ff0b0b7207 */ /* 0x000fc80004800000 */
[----:B------:R-:W-:Y:S02]  /*4930*/  IADD3 R18, PT, PT, R11, R18, R17 ;  /* 0x000000120b127210 */ /* 0x000fe40007ffe011 */
[----:B------:R-:W-:-:S04]  /*4940*/  SHF.R.U32.HI R17, RZ, 0x13, R5 ;  /* 0x00000013ff117819 */ /* 0x000fc80000011605 */
[----:B------:R-:W-:-:S04]  /*4950*/  LOP3.LUT R17, R17, 0x1, RZ, 0xc0, !PT ;  /* 0x0000000111117812 */ /* 0x000fc800078ec0ff */
[----:B------:R-:W-:-:S04]  /*4960*/  IADD3 R19, PT, PT, R17, R19, R16 ;  /* 0x0000001311137210 */ /* 0x000fc80007ffe010 */
        /* <DEDUP_REMOVED lines=22> */
[----:B------:R-:W-:Y:S01]  /*4ad0*/  LOP3.LUT R25, R12, R9, RZ, 0xfc, !PT ;  /* 0x000000090c197212 */ /* 0x000fe200078efcff */
[----:B------:R-:W-:Y:S01]  /*4ae0*/  IMAD.MOV.U32 R9, RZ, RZ, 0x400000 ;  /* 0x00400000ff097424 */ /* 0x000fe200078e00ff */
[----:B------:R-:W-:Y:S02]  /*4af0*/  SHF.R.U32.HI R12, RZ, 0x18, R3 ;  /* 0x00000018ff0c7819 */ /* 0x000fe40000011603 */
[----:B------:R-:W-:Y:S02]  /*4b00*/  ISETP.NE.AND P6, PT, R16, 0x3, PT ;  /* 0x000000031000780c */ /* 0x000fe40003fc5270 */
[----:B------:R-:W-:-:S04]  /*4b10*/  LOP3.LUT R12, R12, 0x1, RZ, 0xc0, !PT ;  /* 0x000000010c0c7812 */ /* 0x000fc800078ec0ff */
[----:B------:R-:W-:-:S07]  /*4b20*/  SEL R12, R12, RZ, !P1 ;  /* 0x000000ff0c0c7207 */ /* 0x000fce0004800000 */
        /* <DEDUP_REMOVED lines=11> */
[----:B------:R-:W-:Y:S01]  /*4be0*/  IADD3 R24, PT, PT, R19, R22, R21 ;  /* 0x0000001613187210 */ /* 0x000fe20007ffe015 */
[----:B------:R-:W-:Y:S01]  /*4bf0*/  IMAD.MOV.U32 R21, RZ, RZ, 0x100000 ;  /* 0x00100000ff157424 */ /* 0x000fe200078e00ff */
        /* <DEDUP_REMOVED lines=9> */
[----:B------:R-:W-:-:S04]  /*4c90*/  @P6 ISETP.NE.AND P3, PT, R17, 0x2, PT ;  /* 0x000000021100680c */ /* 0x000fc80003f65270 */
[----:B------:R-:W-:Y:S02]  /*4ca0*/  @P6 SEL R17, RZ, 0x100000, P3 ;  /* 0x00100000ff116807 */ /* 0x000fe40001800000 */
[----:B------:R-:W-:-:S04]  /*4cb0*/  @P6 ISETP.NE.U32.AND P3, PT, R18, 0x1, PT ;  /* 0x000000011200680c */ /* 0x000fc80003f65070 */
        /* <DEDUP_REMOVED lines=10> */
[----:B------:R-:W-:-:S05]  /*4d60*/  IMAD.IADD R19, R20, 0x1, R19 ;  /* 0x0000000114137824 */ /* 0x000fca00078e0213 */
[----:B------:R-:W-:-:S13]  /*4d70*/  ISETP.NE.AND P6, PT, R19, 0x3, PT ;  /* 0x000000031300780c */ /* 0x000fda0003fc5270 */
[----:B------:R-:W-:Y:S02]  /*4d80*/  @P6 ISETP.NE.AND P3, PT, R19, 0x2, PT ;  /* 0x000000021300680c */ /* 0x000fe40003f65270 */
[----:B------:R-:W-:Y:S01]  /*4d90*/  LOP3.LUT R19, R21, R16, RZ, 0xfc, !PT ;  /* 0x0000001015137212 */ /* 0x000fe200078efcff */
[----:B------:R-:W-:Y:S01]  /*4da0*/  IMAD.MOV.U32 R16, RZ, RZ, 0x200000 ;  /* 0x00200000ff107424 */ /* 0x000fe200078e00ff */
[----:B------:R-:W-:Y:S02]  /*4db0*/  @P6 SEL R20, RZ, 0x200000, P3 ;  /* 0x00200000ff146807 */ /* 0x000fe40001800000 */
[----:B------:R-:W-:Y:S02]  /*4dc0*/  @P6 ISETP.NE.U32.AND P3, PT, R22, 0x1, PT ;  /* 0x000000011600680c */ /* 0x000fe40003f65070 */
[----:B------:R-:W-:Y:S02]  /*4dd0*/  SHF.R.U32.HI R21, RZ, 0x17, R7 ;  /* 0x00000017ff157819 */ /* 0x000fe40000011607 */
[----:B------:R-:W-:-:S02]  /*4de0*/  @P6 ISETP.NE.U32.AND.EX P3, PT, RZ, RZ, PT, P3 ;  /* 0x000000ffff00620c */ /* 0x000fc40003f65130 */
[----:B------:R-:W-:Y:S02]  /*4df0*/  LOP3.LUT R21, R21, 0x1, RZ, 0xc0, !PT ;  /* 0x0000000115157812 */ /* 0x000fe400078ec0ff */
[----:B------:R-:W-:Y:S02]  /*4e00*/  @P6 SEL R16, R20, RZ, !P3 ;  /* 0x000000ff14106207 */ /* 0x000fe40005800000 */
[----:B------:R-:W-:Y:S02]  /*4e10*/  SHF.R.U32.HI R20, RZ, 0x17, R3 ;  /* 0x00000017ff147819 */ /* 0x000fe40000011603 */
[----:B------:R-:W-:Y:S02]  /*4e20*/  IADD3 R22, PT, PT, R4, R21, R22 ;  /* 0x0000001504167210 */ /* 0x000fe40007ffe016 */
[----:B------:R-:W-:Y:S02]  /*4e30*/  LOP3.LUT R20, R20, 0x1, RZ, 0xc0, !PT ;  /* 0x0000000114147812 */ /* 0x000fe400078ec0ff */
[----:B------:R-:W-:-:S02]  /*4e40*/  LOP3.LUT R16, R16, R19, RZ, 0xfc, !PT ;  /* 0x0000001310107212 */ /* 0x000fc400078efcff */
[----:B------:R-:W-:-:S04]  /*4e50*/  SEL R20, R20, RZ, !P1 ;  /* 0x000000ff14147207 */ /* 0x000fc80004800000 */
[----:B------:R-:W-:Y:S02]  /*4e60*/  IADD3 R22, PT, PT, R20, R22, R23 ;  /* 0x0000001614167210 */ /* 0x000fe40007ffe017 */
[----:B------:R-:W-:-:S04]  /*4e70*/  SHF.R.U32.HI R23, RZ, 0x17, R5 ;  /* 0x00000017ff177819 */ /* 0x000fc80000011605 */
[----:B------:R-:W-:-:S04]  /*4e80*/  LOP3.LUT R23, R23, 0x1, RZ, 0xc0, !PT ;  /* 0x0000000117177812 */ /* 0x000fc800078ec0ff */
[----:B------:R-:W-:-:S04]  /*4e90*/  IADD3 R11, PT, PT, R23, R11, R18 ;  /* 0x0000000b170b7210 */ /* 0x000fc80007ffe012 */
[----:B------:R-:W-:-:S05]  /*4ea0*/  SEL R11, R11, RZ, P2 ;  /* 0x000000ff0b0b7207 */ /* 0x000fca0001000000 */
[----:B------:R-:W-:Y:S01]  /*4eb0*/  IMAD.IADD R11, R11, 0x1, R22 ;  /* 0x000000010b0b7824 */ /* 0x000fe200078e0216 */
[----:B------:R-:W-:Y:S01]  /*4ec0*/  LOP3.LUT R22, R0, R25, RZ, 0xfc, !PT ;  /* 0x0000001900167212 */ /* 0x000fe200078efcff */
[----:B------:R-:W-:-:S03]  /*4ed0*/  IMAD.MOV.U32 R0, RZ, RZ, 0x800000 ;  /* 0x00800000ff007424 */ /* 0x000fc600078e00ff */
        /* <DEDUP_REMOVED lines=39> */
[----:B------:R-:W-:Y:S02]  /*5150*/  LOP3.LUT R22, R22, 0x1, RZ, 0xc0, !PT ;  /* 0x0000000116167812 */ /* 0x000fe400078ec0ff */
[----:B------:R-:W-:Y:S01]  /*5160*/  LOP3.LUT R23, R2, R23, RZ, 0xfc, !PT ;  /* 0x0000001702177212 */ /* 0x000fe200078efcff */
[----:B------:R-:W-:-:S03]  /*5170*/  IMAD.MOV.U32 R2, RZ, RZ, 0x2000000 ;  /* 0x02000000ff027424 */ /* 0x000fc600078e00ff */
[----:B------:R-:W-:Y:S02]  /*5180*/  LOP3.LUT R6, R6, R23, RZ, 0xfc, !PT ;  /* 0x0000001706067212 */ /* 0x000fe400078efcff */
[----:B------:R-:W-:-:S03]  /*5190*/  SHF.R.U32.HI R23, RZ, 0x1b, R3 ;  /* 0x0000001bff177819 */ /* 0x000fc60000011603 */
[----:B------:R-:W-:Y:S02]  /*51a0*/  @P6 ISETP.NE.AND P3, PT, R20, 0x2, PT ;  /* 0x000000021400680c */ /* 0x000fe40003f65270 */
[----:B------:R-:W-:Y:S02]  /*51b0*/  LOP3.LUT R23, R23, 0x1, RZ, 0xc0, !PT ;  /* 0x0000000117177812 */ /* 0x000fe400078ec0ff */
[----:B------:R-:W-:Y:S02]  /*51c0*/  @P6 SEL R20, RZ, 0x1000000, P3 ;  /* 0x01000000ff146807 */ /* 0x000fe40001800000 */
[----:B------:R-:W-:Y:S02]  /*51d0*/  @P6 ISETP.NE.U32.AND P3, PT, R11, 0x1, PT ;  /* 0x000000010b00680c */ /* 0x000fe40003f65070 */
[----:B------:R-:W-:Y:S02]  /*51e0*/  IADD3 R11, PT, PT, R18, R22, R11 ;  /* 0x00000016120b7210 */ /* 0x000fe40007ffe00b */
[----:B------:R-:W-:-:S02]  /*51f0*/  @P6 ISETP.NE.U32.AND.EX P3, PT, RZ, RZ, PT, P3 ;  /* 0x000000ffff00620c */ /* 0x000fc40003f65130 */
[----:B------:R-:W-:Y:S02]  /*5200*/  SEL R23, R23, RZ, !P1 ;  /* 0x000000ff17177207 */ /* 0x000fe40004800000 */
        /* <DEDUP_REMOVED lines=10> */
[----:B------:R-:W-:Y:S02]  /*52b0*/  IMAD.IADD R4, R4, 0x1, R11 ;  /* 0x0000000104047824 */ /* 0x000fe400078e020b */
[----:B------:R-:W-:Y:S01]  /*52c0*/  IMAD.MOV.U32 R11, RZ, RZ, -0x80000000 ;  /* 0x80000000ff0b7424 */ /* 0x000fe200078e00ff */
[----:B------:R-:W-:Y:S02]  /*52d0*/  @P5 SEL R11, R24, RZ, !P0 ;  /* 0x000000ff180b5207 */ /* 0x000fe40004000000 */
[----:B------:R-:W-:-:S13]  /*52e0*/  ISETP.NE.AND P6, PT, R4, 0x3, PT ;  /* 0x000000030400780c */ /* 0x000fda0003fc5270 */
[----:B------:R-:W-:Y:S02]  /*52f0*/  @P6 ISETP.NE.AND P3, PT, R4, 0x2, PT ;  /* 0x000000020400680c */ /* 0x000fe40003f65270 */
[----:B------:R-:W-:Y:S02]  /*5300*/  @P6 ISETP.NE.U32.AND P4, PT, R17, 0x1, PT ;  /* 0x000000011100680c */ /* 0x000fe40003f85070 */
[----:B------:R-:W-:Y:S02]  /*5310*/  @P6 SEL R4, RZ, 0x2000000, P3 ;  /* 0x02000000ff046807 */ /* 0x000fe40001800000 */
        /* <DEDUP_REMOVED lines=18> */
[----:B------:R-:W-:Y:S02]  /*5440*/  @P4 ISETP.NE.U32.AND P3, PT, R22, 0x1, PT ;  /* 0x000000011600480c */ /* 0x000fe40003f65070 */
[----:B------:R-:W-:Y:S02]  /*5450*/  LOP3.LUT R18, R18, 0x1, RZ, 0xc0, !PT ;  /* 0x0000000112127812 */ /* 0x000fe400078ec0ff */
[----:B------:R-:W-:Y:S02]  /*5460*/  @P4 SEL R19, RZ, 0x4000000, P0 ;  /* 0x04000000ff134807 */ /* 0x000fe40000000000 */
[----:B------:R-:W-:-:S02]  /*5470*/  IADD3 R22, PT, PT, R23, R18, R22 ;  /* 0x0000001217167210 */ /* 0x000fc40007ffe016 */
[----:B------:R-:W-:Y:S02]  /*5480*/  @P4 ISETP.NE.U32.AND.EX P3, PT, RZ, RZ, PT, P3 ;  /* 0x000000ffff00420c */ /* 0x000fe40003f65130 */
[----:B------:R-:W-:Y:S02]  /*5490*/  IADD3 R25, PT, PT, R21, R22, R20 ;  /* 0x0000001615197210 */ /* 0x000fe40007ffe014 */
[----:B------:R-:W-:Y:S02]  /*54a0*/  SHF.R.U32.HI R20, RZ, 0x1c, R5 ;  /* 0x0000001cff147819 */ /* 0x000fe40000011605 */
[----:B------:R-:W-:Y:S01]  /*54b0*/  LOP3.LUT R22, R11, R6, RZ, 0xfc, !PT ;  /* 0x000000060b167212 */ /* 0x000fe200078efcff */
[----:B------:R-:W-:Y:S01]  /*54c0*/  IMAD.MOV.U32 R11, RZ, RZ, 0x4000000 ;  /* 0x04000000ff0b7424 */ /* 0x000fe200078e00ff */
[----:B------:R-:W-:Y:S01]  /*54d0*/  LOP3.LUT R20, R20, 0x1, RZ, 0xc0, !PT ;  /* 0x0000000114147812 */ /* 0x000fe200078ec0ff */
[----:B------:R-:W-:Y:S01]  /*54e0*/  IMAD.MOV.U32 R6, RZ, RZ, 0x8000000 ;  /* 0x08000000ff067424 */ /* 0x000fe200078e00ff */
[----:B------:R-:W-:-:S02]  /*54f0*/  @P4 SEL R11, R19, RZ, !P3 ;  /* 0x000000ff130b4207 */ /* 0x000fc40005800000 */
[----:B------:R-:W-:Y:S02]  /*5500*/  IADD3 R12, PT, PT, R20, R12, R17 ;  /* 0x0000000c140c7210 */ /* 0x000fe40007ffe011 */
[----:B------:R-:W-:Y:S02]  /*5510*/  SHF.R.U32.HI R19, RZ, 0x1d, R3 ;  /* 0x0000001dff137819 */ /* 0x000fe40000011603 */
[----:B------:R-:W-:Y:S02]  /*5520*/  SEL R12, R12, RZ, P2 ;  /* 0x000000ff0c0c7207 */ /* 0x000fe40001000000 */
[----:B------:R-:W-:Y:S02]  /*5530*/  LOP3.LUT R19, R19, 0x1, RZ, 0xc0, !PT ;  /* 0x0000000113137812 */ /* 0x000fe400078ec0ff */
[----:B------:R-:W-:Y:S01]  /*5540*/  LOP3.LUT R22, R22, UR4, RZ, 0xfc, !PT ;  /* 0x0000000416167c12 */ /* 0x000fe2000f8efcff */
[----:B------:R-:W-:Y:S01]  /*5550*/  IMAD.IADD R12, R12, 0x1, R25 ;  /* 0x000000010c0c7824 */ /* 0x000fe200078e0219 */
[----:B------:R-:W-:-:S02]  /*5560*/  SEL R19, R19, RZ, !P1 ;  /* 0x000000ff13137207 */ /* 0x000fc40004800000 */
[----:B------:R-:W-:Y:S02]  /*5570*/  LOP3.LUT R22, R22, UR4, RZ, 0xfc, !PT ;  /* 0x0000000416167c12 */ /* 0x000fe4000f8efcff */
[----:B------:R-:W-:Y:S02]  /*5580*/  ISETP.NE.AND P5, PT, R12, 0x3, PT ;  /* 0x000000030c00780c */ /* 0x000fe40003fa5270 */
[----:B------:R-:W-:Y:S02]  /*5590*/  LOP3.LUT R22, R22, UR4, RZ, 0xfc, !PT ;  /* 0x0000000416167c12 */ /* 0x000fe4000f8efcff */
[----:B------:R-:W-:Y:S02]  /*55a0*/  LOP3.LUT R11, R11, R2, RZ, 0xfc, !PT ;  /* 0x000000020b0b7212 */ /* 0x000fe400078efcff */
[----:B------:R-:W-:-:S04]  /*55b0*/  LOP3.LUT R22, R22, UR4, RZ, 0xfc, !PT ;  /* 0x0000000416167c12 */ /* 0x000fc8000f8efcff */
[----:B------:R-:W-:-:S03]  /*55c0*/  LOP3.LUT R22, R22, UR4, RZ, 0xfc, !PT ;  /* 0x0000000416167c12 */ /* 0x000fc6000f8efcff */
[----:B------:R-:W-:Y:S02]  /*55d0*/  @P5 ISETP.NE.AND P6, PT, R12, 0x2, PT ;  /* 0x000000020c00580c */ /* 0x000fe40003fc5270 */
[----:B------:R-:W-:Y:S02]  /*55e0*/  @P5 ISETP.NE.U32.AND P0, PT, R4, 0x1, PT ;  /* 0x000000010400580c */ /* 0x000fe40003f05070 */
[----:B------:R-:W-:Y:S02]  /*55f0*/  @P5 SEL R12, RZ, 0x8000000, P6 ;  /* 0x08000000ff0c5807 */ /* 0x000fe40003000000 */
[----:B------:R-:W-:Y:S02]  /*5600*/  @P5 ISETP.NE.U32.AND.EX P0, PT, RZ, RZ, PT, P0 ;  /* 0x000000ffff00520c */ /* 0x000fe40003f05100 */
[----:B------:R-:W-:Y:S02]  /*5610*/  LOP3.LUT R22, R22, UR4, RZ, 0xfc, !PT ;  /* 0x0000000416167c12 */ /* 0x000fe4000f8efcff */
[----:B------:R-:W-:-:S02]  /*5620*/  @P5 SEL R6, R12, RZ, !P0 ;  /* 0x000000ff0c065207 */ /* 0x000fc40004000000 */
[----:B------:R-:W-:Y:S02]  /*5630*/  SHF.R.U32.HI R12, RZ, 0x1d, R7 ;  /* 0x0000001dff0c7819 */ /* 0x000fe40000011607 */
[----:B------:R-:W-:Y:S02]  /*5640*/  LOP3.LUT R22, R22, UR4, RZ, 0xfc, !PT ;  /* 0x0000000416167c12 */ /* 0x000fe4000f8efcff */
[----:B------:R-:W-:Y:S02]  /*5650*/  LOP3.LUT R12, R12, 0x1, RZ, 0xc0, !PT ;  /* 0x000000010c0c7812 */ /* 0x000fe400078ec0ff */
[----:B------:R-:W-:Y:S02]  /*5660*/  LOP3.LUT R22, R22, UR4, RZ, 0xfc, !PT ;  /* 0x0000000416167c12 */ /* 0x000fe4000f8efcff */
[----:B------:R-:W-:Y:S02]  /*5670*/  IADD3 R4, PT, PT, R21, R12, R4 ;  /* 0x0000000c15047210 */ /* 0x000fe40007ffe004 */
[----:B------:R-:W-:-:S02]  /*5680*/  LOP3.LUT R22, R22, UR4, RZ, 0xfc, !PT ;  /* 0x0000000416167c12 */ /* 0x000fc4000f8efcff */
[----:B------:R-:W-:Y:S02]  /*5690*/  IADD3 R4, PT, PT, R19, R4, R23 ;  /* 0x0000000413047210 */ /* 0x000fe40007ffe017 */
[----:B------:R-:W-:Y:S02]  /*56a0*/  SHF.R.U32.HI R23, RZ, 0x1d, R5 ;  /* 0x0000001dff177819 */ /* 0x000fe40000011605 */
[----:B------:R-:W-:Y:S02]  /*56b0*/  LOP3.LUT R22, R22, UR4, RZ, 0xfc, !PT ;  /* 0x0000000416167c12 */ /* 0x000fe4000f8efcff */
[----:B------:R-:W-:Y:S02]  /*56c0*/  LOP3.LUT R23, R23, 0x1, RZ, 0xc0, !PT ;  /* 0x0000000117177812 */ /* 0x000fe400078ec0ff */
[----:B------:R-:W-:Y:S02]  /*56d0*/  LOP3.LUT R22, R22, UR4, RZ, 0xfc, !PT ;  /* 0x0000000416167c12 */ /* 0x000fe4000f8efcff */
[----:B------:R-:W-:-:S02]  /*56e0*/  IADD3 R17, PT, PT, R23, R17, R20 ;  /* 0x0000001117117210 */ /* 0x000fc40007ffe014 */
[----:B------:R-:W-:Y:S02]  /*56f0*/  LOP3.LUT R22, R22, UR4, RZ, 0xfc, !PT ;  /* 0x0000000416167c12 */ /* 0x000fe4000f8efcff */
[----:B------:R-:W-:Y:S02]  /*5700*/  SEL R17, R17, RZ, P2 ;  /* 0x000000ff11117207 */ /* 0x000fe40001000000 */
[----:B------:R-:W-:Y:S02]  /*5710*/  LOP3.LUT R22, R22, UR5, RZ, 0xfc, !PT ;  /* 0x0000000516167c12 */ /* 0x000fe4000f8efcff */
[----:B------:R-:W-:Y:S01]  /*5720*/  LOP3.LUT R11, R6, R11, RZ, 0xfc, !PT ;  /* 0x0000000b060b7212 */ /* 0x000fe200078efcff */
[----:B------:R-:W-:Y:S01]  /*5730*/  IMAD.IADD R4, R17, 0x1, R4 ;  /* 0x0000000111047824 */ /* 0x000fe200078e0204 */
[----:B------:R-:W-:Y:S02]  /*5740*/  SHF.R.U32.HI R17, RZ, 0x1e, R3 ;  /* 0x0000001eff117819 */ /* 0x000fe40000011603 */
[----:B------:R-:W-:-:S02]  /*5750*/  LOP3.LUT R22, R22, UR4, RZ, 0xfc, !PT ;  /* 0x0000000416167c12 */ /* 0x000fc4000f8efcff */
[----:B------:R-:W-:Y:S02]  /*5760*/  ISETP.NE.AND P3, PT, R4, 0x3, PT ;  /* 0x000000030400780c */ /* 0x000fe40003f65270 */
[----:B------:R-:W-:Y:S02]  /*5770*/  LOP3.LUT R17, R17, 0x1, RZ, 0xc0, !PT ;  /* 0x0000000111117812 */ /* 0x000fe400078ec0ff */
[----:B------:R-:W-:Y:S02]  /*5780*/  LOP3.LUT R22, R22, UR4, RZ, 0xfc, !PT ;  /* 0x0000000416167c12 */ /* 0x000fe4000f8efcff */
[----:B------:R-:W-:Y:S02]  /*5790*/  SEL R17, R17, RZ, !P1 ;  /* 0x000000ff11117207 */ /* 0x000fe40004800000 */
[----:B------:R-:W-:-:S04]  /*57a0*/  LOP3.LUT R22, R22, UR4, RZ, 0xfc, !PT ;  /* 0x0000000416167c12 */ /* 0x000fc8000f8efcff */
[----:B------:R-:W-:Y:S02]  /*57b0*/  LOP3.LUT R22, R22, UR4, RZ, 0xfc, !PT ;  /* 0x0000000416167c12 */ /* 0x000fe4000f8efcff */
[----:B------:R-:W-:Y:S02]  /*57c0*/  @P3 ISETP.NE.AND P4, PT, R4, 0x2, PT ;  /* 0x000000020400380c */ /* 0x000fe40003f85270 */
[----:B------:R-:W-:Y:S02]  /*57d0*/  SHF.R.U32.HI R4, RZ, 0x1f, R3 ;  /* 0x0000001fff047819 */ /* 0x000fe40000011603 */
[----:B------:R-:W-:Y:S02]  /*57e0*/  SHF.R.U32.HI R3, RZ, 0x1e, R7 ;  /* 0x0000001eff037819 */ /* 0x000fe40000011607 */
[----:B------:R-:W-:Y:S02]  /*57f0*/  LOP3.LUT R22, R22, UR5, RZ, 0xfc, !PT ;  /* 0x0000000516167c12 */ /* 0x000fe4000f8efcff */
[----:B------:R-:W-:-:S02]  /*5800*/  LOP3.LUT R3, R3, 0x1, RZ, 0xc0, !PT ;  /* 0x0000000103037812 */ /* 0x000fc400078ec0ff */
[----:B------:R-:W-:Y:S02]  /*5810*/  LOP3.LUT R22, R22, UR4, RZ, 0xfc, !PT ;  /* 0x0000000416167c12 */ /* 0x000fe4000f8efcff */
[----:B------:R-:W-:Y:S02]  /*5820*/  IADD3 R24, PT, PT, R19, R3, R18 ;  /* 0x0000000313187210 */ /* 0x000fe40007ffe012 */
[----:B------:R-:W-:Y:S02]  /*5830*/  LOP3.LUT R22, R22, UR4, RZ, 0xfc, !PT ;  /* 0x0000000416167c12 */ /* 0x000fe4000f8efcff */
[----:B------:R-:W-:Y:S02]  /*5840*/  IADD3 R21, PT, PT, R17, R24, R21 ;  /* 0x0000001811157210 */ /* 0x000fe40007ffe015 */
[--C-:B------:R-:W-:Y:S02]  /*5850*/  SHF.R.U32.HI R24, RZ, 0x1e, R5.reuse ;  /* 0x0000001eff187819 */ /* 0x100fe40000011605 */
[----:B------:R-:W-:-:S02]  /*5860*/  SHF.R.U32.HI R5, RZ, 0x1f, R5 ;  /* 0x0000001fff057819 */ /* 0x000fc40000011605 */
[----:B------:R-:W-:Y:S02]  /*5870*/  LOP3.LUT R24, R24, 0x1, RZ, 0xc0, !PT ;  /* 0x0000000118187812 */ /* 0x000fe400078ec0ff */
[----:B------:R-:W-:Y:S02]  /*5880*/  LOP3.LUT R22, R22, UR4, RZ, 0xfc, !PT ;  /* 0x0000000416167c12 */ /* 0x000fe4000f8efcff */
[C---:B------:R-:W-:Y:S02]  /*5890*/  IADD3 R20, PT, PT, R24.reuse, R20, R23 ;  /* 0x0000001418147210 */ /* 0x040fe40007ffe017 */
[----:B------:R-:W-:Y:S01]  /*58a0*/  IADD3 R23, PT, PT, R5, R23, R24 ;  /* 0x0000001705177210 */ /* 0x000fe20007ffe018 */
[----:B------:R-:W-:Y:S01]  /*58b0*/  IMAD.IADD R5, R24, 0x1, R5 ;  /* 0x0000000118057824 */ /* 0x000fe200078e0205 */
[----:B------:R-:W-:Y:S02]  /*58c0*/  SEL R20, R20, RZ, P2 ;  /* 0x000000ff14147207 */ /* 0x000fe40001000000 */
[----:B------:R-:W-:-:S02]  /*58d0*/  SEL R23, R23, RZ, P2 ;  /* 0x000000ff17177207 */ /* 0x000fc40001000000 */
[----:B------:R-:W-:Y:S01]  /*58e0*/  SEL R5, R5, RZ, P2 ;  /* 0x000000ff05057207 */ /* 0x000fe20001000000 */
[----:B------:R-:W-:Y:S01]  /*58f0*/  IMAD.IADD R20, R20, 0x1, R21 ;  /* 0x0000000114147824 */ /* 0x000fe200078e0215 */
[----:B------:R-:W-:Y:S02]  /*5900*/  LOP3.LUT R22, R22, UR4, RZ, 0xfc, !PT ;  /* 0x0000000416167c12 */ /* 0x000fe4000f8efcff */
[----:B------:R-:W-:Y:S02]  /*5910*/  IADD3 R5, PT, PT, R3, R14, R5 ;  /* 0x0000000e03057210 */ /* 0x000fe40007ffe005 */
[----:B------:R-:W-:Y:S02]  /*5920*/  SEL R14, R4, RZ, !P1 ;  /* 0x000000ff040e7207 */ /* 0x000fe40004800000 */
[----:B------:R-:W-:Y:S02]  /*5930*/  IADD3 R10, PT, PT, R10, R5, R15 ;  /* 0x000000050a0a7210 */ /* 0x000fe40007ffe00f */
[----:B------:R-:W-:-:S02]  /*5940*/  SHF.R.U32.HI R5, RZ, 0x1f, R7 ;  /* 0x0000001fff057819 */ /* 0x000fc40000011607 */
[C---:B------:R-:W-:Y:S02]  /*5950*/  IADD3 R10, PT, PT, R17.reuse, R10, R14 ;  /* 0x0000000a110a7210 */ /* 0x040fe40007ffe00e */
[----:B------:R-:W-:Y:S02]  /*5960*/  IADD3 R4, PT, PT, R17, R12, R5 ;  /* 0x0000000c11047210 */ /* 0x000fe40007ffe005 */
[----:B------:R-:W-:Y:S02]  /*5970*/  ISETP.NE.AND P0, PT, R10, 0x2, PT ;  /* 0x000000020a00780c */ /* 0x000fe40003f05270 */
[----:B------:R-:W-:Y:S02]  /*5980*/  IADD3 R4, PT, PT, R14, R4, R19 ;  /* 0x000000040e047210 */ /* 0x000fe40007ffe013 */
[----:B------:R-:W-:Y:S02]  /*5990*/  SEL R5, RZ, 0x80000000, P0 ;  /* 0x80000000ff057807 */ /* 0x000fe40000000000 */
[----:B------:R-:W-:Y:S01]  /*59a0*/  @P3 ISETP.NE.U32.AND P1, PT, R18, 0x1, PT ;  /* 0x000000011200380c */ /* 0x000fe20003f25070 */
[----:B------:R-:W-:Y:S01]  /*59b0*/  IMAD.IADD R23, R23, 0x1, R4 ;  /* 0x0000000117177824 */ /* 0x000fe200078e0204 */
[----:B------:R-:W-:Y:S01]  /*59c0*/  LOP3.LUT R7, R7, R5, RZ, 0xc0, !PT ;  /* 0x0000000507077212 */ /* 0x000fe200078ec0ff */
[----:B------:R-:W-:Y:S01]  /*59d0*/  IMAD.MOV.U32 R4, RZ, RZ, 0x10000000 ;  /* 0x10000000ff047424 */ /* 0x000fe200078e00ff */
[----:B------:R-:W-:-:S02]  /*59e0*/  @P3 SEL R5, RZ, 0x10000000, P4 ;  /* 0x10000000ff053807 */ /* 0x000fc40002000000 */
[----:B------:R-:W-:Y:S02]  /*59f0*/  ISETP.NE.AND P4, PT, R23, 0x3, PT ;  /* 0x000000031700780c */ /* 0x000fe40003f85270 */
[----:B------:R-:W-:Y:S02]  /*5a00*/  LOP3.LUT R22, R22, UR4, RZ, 0xfc, !PT ;  /* 0x0000000416167c12 */ /* 0x000fe4000f8efcff */
[----:B------:R-:W-:Y:S02]  /*5a10*/  ISETP.NE.AND P6, PT, R20, 0x3, PT ;  /* 0x000000031400780c */ /* 0x000fe40003fc5270 */
[----:B------:R-:W-:Y:S02]  /*5a20*/  @P3 ISETP.NE.U32.AND.EX P1, PT, RZ, RZ, PT, P1 ;  /* 0x000000ffff00320c */ /* 0x000fe40003f25110 */
[----:B------:R-:W-:Y:S02]  /*5a30*/  LOP3.LUT R22, R22, UR4, RZ, 0xfc, !PT ;  /* 0x0000000416167c12 */ /* 0x000fe4000f8efcff */
[----:B------:R-:W-:Y:S01]  /*5a40*/  @P3 SEL R4, R5, RZ, !P1 ;  /* 0x000000ff05043207 */ /* 0x000fe20004800000 */
[----:B------:R-:W-:Y:S01]  /*5a50*/  IMAD.MOV.U32 R5, RZ, RZ, 0x20000000 ;  /* 0x20000000ff057424 */ /* 0x000fe200078e00ff */
[----:B------:R-:W-:-:S02]  /*5a60*/  LOP3.LUT R22, R22, UR4, RZ, 0xfc, !PT ;  /* 0x0000000416167c12 */ /* 0x000fc4000f8efcff */
[----:B------:R-:W-:Y:S02]  /*5a70*/  @P4 ISETP.NE.U32.AND P1, PT, R3, 0x1, PT ;  /* 0x000000010300480c */ /* 0x000fe40003f25070 */
[----:B------:R-:W0:Y:S01]  /*5a80*/  LDC.64 R2, c[0x0][0x388] ;  /* 0x0000e200ff027b82 */ /* 0x000e220000000a00 */
[----:B------:R-:W-:Y:S02]  /*5a90*/  LOP3.LUT R22, R22, UR4, RZ, 0xfc, !PT ;  /* 0x0000000416167c12 */ /* 0x000fe4000f8efcff */
[----:B------:R-:W-:Y:S02]  /*5aa0*/  @P6 ISETP.NE.AND P2, PT, R20, 0x2, PT ;  /* 0x000000021400680c */ /* 0x000fe40003f45270 */
[----:B------:R-:W-:Y:S02]  /*5ab0*/  @P6 ISETP.NE.U32.AND P0, PT, R12, 0x1, PT ;  /* 0x000000010c00680c */ /* 0x000fe40003f05070 */
[----:B------:R-:W-:Y:S02]  /*5ac0*/  LOP3.LUT R22, R22, UR4, RZ, 0xfc, !PT ;  /* 0x0000000416167c12 */ /* 0x000fe4000f8efcff */
[----:B------:R-:W-:-:S02]  /*5ad0*/  @P4 ISETP.NE.AND P3, PT, R23, 0x2, PT ;  /* 0x000000021700480c */ /* 0x000fc40003f65270 */
[----:B------:R-:W-:Y:S02]  /*5ae0*/  @P6 ISETP.NE.U32.AND.EX P0, PT, RZ, RZ, PT, P0 ;  /* 0x000000ffff00620c */ /* 0x000fe40003f05100 */
[----:B------:R-:W-:Y:S02]  /*5af0*/  @P6 SEL R0, RZ, 0x20000000, P2 ;  /* 0x20000000ff006807 */ /* 0x000fe40001000000 */
[----:B------:R-:W-:Y:S02]  /*5b00*/  LOP3.LUT R22, R22, UR4, RZ, 0xfc, !PT ;  /* 0x0000000416167c12 */ /* 0x000fe4000f8efcff */
[----:B------:R-:W-:Y:S02]  /*5b10*/  ISETP.NE.AND P5, PT, R10, 0x3, PT ;  /* 0x000000030a00780c */ /* 0x000fe40003fa5270 */
[----:B------:R-:W-:Y:S01]  /*5b20*/  @P6 SEL R5, R0, RZ, !P0 ;  /* 0x000000ff00056207 */ /* 0x000fe20004000000 */
[----:B------:R-:W-:Y:S01]  /*5b30*/  IMAD.MOV.U32 R0, RZ, RZ, 0x40000000 ;  /* 0x40000000ff007424 */ /* 0x000fe200078e00ff */
[----:B------:R-:W-:-:S02]  /*5b40*/  @P4 ISETP.NE.U32.AND.EX P1, PT, RZ, RZ, PT, P1 ;  /* 0x000000ffff00420c */ /* 0x000fc40003f25110 */
[----:B------:R-:W-:Y:S01]  /*5b50*/  @P4 SEL R6, RZ, 0x40000000, P3 ;  /* 0x40000000ff064807 */ /* 0x000fe20001800000 */
[----:B0-----:R-:W-:Y:S01]  /*5b60*/  IMAD.WIDE R2, R8, 0x8, R2 ;  /* 0x0000000808027825 */ /* 0x001fe200078e0202 */
[----:B------:R-:W-:Y:S02]  /*5b70*/  LOP3.LUT R4, R4, R11, RZ, 0xfc, !PT ;  /* 0x0000000b04047212 */ /* 0x000fe400078efcff */
[----:B------:R-:W-:Y:S02]  /*5b80*/  LOP3.LUT R22, R22, UR4, RZ, 0xfc, !PT ;  /* 0x0000000416167c12 */ /* 0x000fe4000f8efcff */
[----:B------:R-:W-:Y:S02]  /*5b90*/  @P4 SEL R0, R6, RZ, !P1 ;  /* 0x000000ff06004207 */ /* 0x000fe40004800000 */
[----:B------:R-:W-:Y:S02]  /*5ba0*/  LOP3.LUT R4, R5, R4, RZ, 0xfc, !PT ;  /* 0x0000000405047212 */ /* 0x000fe400078efcff */
[----:B------:R-:W-:-:S02]  /*5bb0*/  SEL R7, R7, 0x80000000, P5 ;  /* 0x8000000007077807 */ /* 0x000fc40002800000 */
[----:B------:R-:W-:Y:S02]  /*5bc0*/  LOP3.LUT R22, R22, UR4, RZ, 0xfc, !PT ;  /* 0x0000000416167c12 */ /* 0x000fe4000f8efcff */
[----:B------:R-:W-:Y:S02]  /*5bd0*/  LOP3.LUT R5, R7, R0, R4, 0xfe, !PT ;  /* 0x0000000007057212 */ /* 0x000fe400078efe04 */
[----:B------:R-:W-:-:S05]  /*5be0*/  LOP3.LUT R4, R22, UR4, RZ, 0xfc, !PT ;  /* 0x0000000416047c12 */ /* 0x000fca000f8efcff */
[----:B------:R-:W-:Y:S01]  /*5bf0*/  STG.E.64 desc[UR8][R2.64], R4 ;  /* 0x0000000402007986 */ /* 0x000fe2000c101b08 */
[----:B------:R-:W-:Y:S05]  /*5c00*/  EXIT ;  /* 0x000000000000794d */ /* 0x000fea0003800000 */
.L_x_2:
[----:B------:R-:W-:-:S00]  /*5c10*/  BRA `(.L_x_2) ;  /* 0xfffffffc00fc7947 */ /* 0x000fc0000383ffff */
[----:B------:R-:W-:-:S00]  /*5c20*/  NOP ;  /* 0x0000000000007918 */ /* 0x000fc00000000000 */
        /* <DEDUP_REMOVED lines=13> */
.L_x_3:


//--------------------- .nv.shared.reserved.0     --------------------------
	.section	.nv.shared.reserved.0,"aw",@nobits
	.weak		__nv_reservedSMEM_offset_0_alias
	.size		__nv_reservedSMEM_offset_0_alias, 0, 64
	.other		__nv_reservedSMEM_offset_0_alias,@"STO_CUDA_RESERVED_SHARED STV_DEFAULT"
__nv_reservedSMEM_offset_0_alias:
	.zero		0
	.zero		64


//--------------------- .nv.constant0._Z19game_of_life_kernelPKmPmi --------------------------
	.section	.nv.constant0._Z19game_of_life_kernelPKmPmi,"a",@progbits
	.sectionflags	@""
	.align	4
.nv.constant0._Z19game_of_life_kernelPKmPmi:
	.zero		916


//--------------------- SYMBOLS --------------------------

	.type		.nv.reservedSmem.offset0,@object
	.size		.nv.reservedSmem.offset0,0x4
